//
// Generated by NVIDIA NVVM Compiler
//
// Compiler Build ID: CL-36424714
// Cuda compilation tools, release 13.0, V13.0.88
// Based on NVVM 20.0.0
//

.version 9.0
.target sm_100
.address_size 64

	// .globl	_Z16conv_forward_resPKfS0_Pfiiiiiiii

.visible .entry _Z16conv_forward_resPKfS0_Pfiiiiiiii(
	.param .u64 .ptr .align 1 _Z16conv_forward_resPKfS0_Pfiiiiiiii_param_0,
	.param .u64 .ptr .align 1 _Z16conv_forward_resPKfS0_Pfiiiiiiii_param_1,
	.param .u64 .ptr .align 1 _Z16conv_forward_resPKfS0_Pfiiiiiiii_param_2,
	.param .u32 _Z16conv_forward_resPKfS0_Pfiiiiiiii_param_3,
	.param .u32 _Z16conv_forward_resPKfS0_Pfiiiiiiii_param_4,
	.param .u32 _Z16conv_forward_resPKfS0_Pfiiiiiiii_param_5,
	.param .u32 _Z16conv_forward_resPKfS0_Pfiiiiiiii_param_6,
	.param .u32 _Z16conv_forward_resPKfS0_Pfiiiiiiii_param_7,
	.param .u32 _Z16conv_forward_resPKfS0_Pfiiiiiiii_param_8,
	.param .u32 _Z16conv_forward_resPKfS0_Pfiiiiiiii_param_9,
	.param .u32 _Z16conv_forward_resPKfS0_Pfiiiiiiii_param_10
)
{
	.reg .pred 	%p<95>;
	.reg .b32 	%r<82>;
	.reg .b32 	%f<103>;
	.reg .b64 	%rd<26>;

	ld.param.u64 	%rd10, [_Z16conv_forward_resPKfS0_Pfiiiiiiii_param_0];
	ld.param.u64 	%rd11, [_Z16conv_forward_resPKfS0_Pfiiiiiiii_param_1];
	ld.param.u32 	%r26, [_Z16conv_forward_resPKfS0_Pfiiiiiiii_param_3];
	ld.param.u32 	%r33, [_Z16conv_forward_resPKfS0_Pfiiiiiiii_param_5];
	ld.param.u32 	%r28, [_Z16conv_forward_resPKfS0_Pfiiiiiiii_param_6];
	ld.param.u32 	%r29, [_Z16conv_forward_resPKfS0_Pfiiiiiiii_param_7];
	ld.param.u32 	%r30, [_Z16conv_forward_resPKfS0_Pfiiiiiiii_param_8];
	ld.param.u32 	%r31, [_Z16conv_forward_resPKfS0_Pfiiiiiiii_param_9];
	ld.param.u32 	%r32, [_Z16conv_forward_resPKfS0_Pfiiiiiiii_param_10];
	cvta.to.global.u64 	%rd1, %rd11;
	cvta.to.global.u64 	%rd2, %rd10;
	mov.u32 	%r34, %ctaid.x;
	mov.u32 	%r35, %ntid.x;
	mov.u32 	%r36, %tid.x;
	mad.lo.s32 	%r1, %r34, %r35, %r36;
	mov.u32 	%r37, %ctaid.y;
	mov.u32 	%r38, %ntid.y;
	mov.u32 	%r39, %tid.y;
	mad.lo.s32 	%r40, %r37, %r38, %r39;
	mov.u32 	%r3, %ctaid.z;
	setp.ge.s32 	%p2, %r1, %r28;
	setp.ge.s32 	%p3, %r40, %r33;
	or.pred  	%p4, %p2, %p3;
	mov.f32 	%f81, 0f00000000;
	@%p4 bra 	$L__BB0_48;
	setp.lt.s32 	%p5, %r26, 1;
	@%p5 bra 	$L__BB0_47;
	mul.lo.s32 	%r41, %r31, %r40;
	sub.s32 	%r4, %r41, %r32;
	mul.lo.s32 	%r42, %r31, %r1;
	sub.s32 	%r5, %r42, %r32;
	min.s32 	%r43, %r29, %r30;
	setp.lt.s32 	%p6, %r43, 1;
	@%p6 bra 	$L__BB0_47;
	and.b32  	%r6, %r30, 7;
	and.b32  	%r7, %r30, 2147483640;
	mov.f32 	%f81, 0f00000000;
	mov.b32 	%r76, 0;
$L__BB0_4:
	mad.lo.s32 	%r46, %r26, %r3, %r76;
	mul.lo.s32 	%r9, %r46, %r29;
	mov.b32 	%r77, 0;
$L__BB0_5:
	setp.lt.u32 	%p7, %r30, 8;
	add.s32 	%r48, %r4, %r77;
	setp.gt.s32 	%p8, %r48, -1;
	setp.lt.s32 	%p9, %r48, %r33;
	and.pred  	%p1, %p8, %p9;
	mad.lo.s32 	%r49, %r76, %r33, %r48;
	mul.lo.s32 	%r11, %r49, %r28;
	add.s32 	%r50, %r9, %r77;
	mul.lo.s32 	%r12, %r50, %r30;
	mov.b32 	%r80, 0;
	@%p7 bra 	$L__BB0_24;
	mov.b32 	%r78, 0;
$L__BB0_7:
	.pragma "nounroll";
	add.s32 	%r14, %r5, %r78;
	setp.gt.s32 	%p10, %r14, -1;
	setp.lt.s32 	%p11, %r14, %r28;
	and.pred  	%p12, %p10, %p11;
	and.pred  	%p13, %p1, %p12;
	add.s32 	%r52, %r14, %r11;
	mul.wide.s32 	%rd12, %r52, 4;
	add.s64 	%rd3, %rd2, %rd12;
	add.s32 	%r53, %r78, %r12;
	mul.wide.s32 	%rd13, %r53, 4;
	add.s64 	%rd4, %rd1, %rd13;
	not.pred 	%p14, %p13;
	@%p14 bra 	$L__BB0_9;
	ld.global.f32 	%f45, [%rd3];
	ld.global.f32 	%f46, [%rd4];
	fma.rn.f32 	%f81, %f45, %f46, %f81;
$L__BB0_9:
	add.s32 	%r54, %r14, 1;
	setp.gt.s32 	%p15, %r54, -1;
	setp.lt.s32 	%p16, %r54, %r28;
	and.pred  	%p17, %p15, %p16;
	and.pred  	%p18, %p1, %p17;
	not.pred 	%p19, %p18;
	@%p19 bra 	$L__BB0_11;
	ld.global.f32 	%f47, [%rd3+4];
	ld.global.f32 	%f48, [%rd4+4];
	fma.rn.f32 	%f81, %f47, %f48, %f81;
$L__BB0_11:
	add.s32 	%r55, %r14, 2;
	setp.gt.s32 	%p20, %r55, -1;
	setp.lt.s32 	%p21, %r55, %r28;
	and.pred  	%p22, %p20, %p21;
	and.pred  	%p23, %p1, %p22;
	not.pred 	%p24, %p23;
	@%p24 bra 	$L__BB0_13;
	ld.global.f32 	%f49, [%rd3+8];
	ld.global.f32 	%f50, [%rd4+8];
	fma.rn.f32 	%f81, %f49, %f50, %f81;
$L__BB0_13:
	add.s32 	%r56, %r14, 3;
	setp.gt.s32 	%p25, %r56, -1;
	setp.lt.s32 	%p26, %r56, %r28;
	and.pred  	%p27, %p25, %p26;
	and.pred  	%p28, %p1, %p27;
	not.pred 	%p29, %p28;
	@%p29 bra 	$L__BB0_15;
	ld.global.f32 	%f51, [%rd3+12];
	ld.global.f32 	%f52, [%rd4+12];
	fma.rn.f32 	%f81, %f51, %f52, %f81;
$L__BB0_15:
	add.s32 	%r57, %r14, 4;
	setp.gt.s32 	%p30, %r57, -1;
	setp.lt.s32 	%p31, %r57, %r28;
	and.pred  	%p32, %p30, %p31;
	and.pred  	%p33, %p1, %p32;
	not.pred 	%p34, %p33;
	@%p34 bra 	$L__BB0_17;
	ld.global.f32 	%f53, [%rd3+16];
	ld.global.f32 	%f54, [%rd4+16];
	fma.rn.f32 	%f81, %f53, %f54, %f81;
$L__BB0_17:
	add.s32 	%r58, %r14, 5;
	setp.gt.s32 	%p35, %r58, -1;
	setp.lt.s32 	%p36, %r58, %r28;
	and.pred  	%p37, %p35, %p36;
	and.pred  	%p38, %p1, %p37;
	not.pred 	%p39, %p38;
	@%p39 bra 	$L__BB0_19;
	ld.global.f32 	%f55, [%rd3+20];
	ld.global.f32 	%f56, [%rd4+20];
	fma.rn.f32 	%f81, %f55, %f56, %f81;
$L__BB0_19:
	add.s32 	%r59, %r14, 6;
	setp.gt.s32 	%p40, %r59, -1;
	setp.lt.s32 	%p41, %r59, %r28;
	and.pred  	%p42, %p40, %p41;
	and.pred  	%p43, %p1, %p42;
	not.pred 	%p44, %p43;
	@%p44 bra 	$L__BB0_21;
	ld.global.f32 	%f57, [%rd3+24];
	ld.global.f32 	%f58, [%rd4+24];
	fma.rn.f32 	%f81, %f57, %f58, %f81;
$L__BB0_21:
	add.s32 	%r60, %r14, 7;
	setp.gt.s32 	%p45, %r60, -1;
	setp.lt.s32 	%p46, %r60, %r28;
	and.pred  	%p47, %p45, %p46;
	and.pred  	%p48, %p1, %p47;
	not.pred 	%p49, %p48;
	@%p49 bra 	$L__BB0_23;
	ld.global.f32 	%f59, [%rd3+28];
	ld.global.f32 	%f60, [%rd4+28];
	fma.rn.f32 	%f81, %f59, %f60, %f81;
$L__BB0_23:
	add.s32 	%r78, %r78, 8;
	setp.ne.s32 	%p50, %r78, %r7;
	mov.u32 	%r80, %r7;
	@%p50 bra 	$L__BB0_7;
$L__BB0_24:
	setp.eq.s32 	%p51, %r6, 0;
	@%p51 bra 	$L__BB0_45;
	add.s32 	%r61, %r6, -1;
	setp.lt.u32 	%p52, %r61, 3;
	@%p52 bra 	$L__BB0_35;
	add.s32 	%r17, %r5, %r80;
	setp.gt.s32 	%p53, %r17, -1;
	setp.lt.s32 	%p54, %r17, %r28;
	and.pred  	%p55, %p53, %p54;
	and.pred  	%p57, %p1, %p55;
	add.s32 	%r62, %r17, %r11;
	mul.wide.s32 	%rd14, %r62, 4;
	add.s64 	%rd5, %rd2, %rd14;
	add.s32 	%r63, %r80, %r12;
	mul.wide.s32 	%rd15, %r63, 4;
	add.s64 	%rd6, %rd1, %rd15;
	not.pred 	%p58, %p57;
	@%p58 bra 	$L__BB0_28;
	ld.global.f32 	%f62, [%rd5];
	ld.global.f32 	%f63, [%rd6];
	fma.rn.f32 	%f81, %f62, %f63, %f81;
$L__BB0_28:
	add.s32 	%r64, %r17, 1;
	setp.gt.s32 	%p59, %r64, -1;
	setp.lt.s32 	%p60, %r64, %r28;
	and.pred  	%p61, %p59, %p60;
	and.pred  	%p62, %p1, %p61;
	not.pred 	%p63, %p62;
	@%p63 bra 	$L__BB0_30;
	ld.global.f32 	%f64, [%rd5+4];
	ld.global.f32 	%f65, [%rd6+4];
	fma.rn.f32 	%f81, %f64, %f65, %f81;
$L__BB0_30:
	add.s32 	%r65, %r17, 2;
	setp.gt.s32 	%p64, %r65, -1;
	setp.lt.s32 	%p65, %r65, %r28;
	and.pred  	%p66, %p64, %p65;
	and.pred  	%p67, %p1, %p66;
	not.pred 	%p68, %p67;
	@%p68 bra 	$L__BB0_32;
	ld.global.f32 	%f66, [%rd5+8];
	ld.global.f32 	%f67, [%rd6+8];
	fma.rn.f32 	%f81, %f66, %f67, %f81;
$L__BB0_32:
	add.s32 	%r66, %r17, 3;
	setp.gt.s32 	%p69, %r66, -1;
	setp.lt.s32 	%p70, %r66, %r28;
	and.pred  	%p71, %p69, %p70;
	and.pred  	%p72, %p1, %p71;
	not.pred 	%p73, %p72;
	@%p73 bra 	$L__BB0_34;
	ld.global.f32 	%f68, [%rd5+12];
	ld.global.f32 	%f69, [%rd6+12];
	fma.rn.f32 	%f81, %f68, %f69, %f81;
$L__BB0_34:
	add.s32 	%r80, %r80, 4;
$L__BB0_35:
	and.b32  	%r67, %r30, 3;
	setp.eq.s32 	%p74, %r67, 0;
	@%p74 bra 	$L__BB0_45;
	setp.eq.s32 	%p75, %r67, 1;
	@%p75 bra 	$L__BB0_42;
	add.s32 	%r20, %r5, %r80;
	setp.gt.s32 	%p76, %r20, -1;
	setp.lt.s32 	%p77, %r20, %r28;
	and.pred  	%p78, %p76, %p77;
	and.pred  	%p79, %p1, %p78;
	add.s32 	%r68, %r20, %r11;
	mul.wide.s32 	%rd16, %r68, 4;
	add.s64 	%rd7, %rd2, %rd16;
	add.s32 	%r69, %r80, %r12;
	mul.wide.s32 	%rd17, %r69, 4;
	add.s64 	%rd8, %rd1, %rd17;
	not.pred 	%p80, %p79;
	@%p80 bra 	$L__BB0_39;
	ld.global.f32 	%f71, [%rd7];
	ld.global.f32 	%f72, [%rd8];
	fma.rn.f32 	%f81, %f71, %f72, %f81;
$L__BB0_39:
	add.s32 	%r70, %r20, 1;
	setp.gt.s32 	%p81, %r70, -1;
	setp.lt.s32 	%p82, %r70, %r28;
	and.pred  	%p83, %p81, %p82;
	and.pred  	%p84, %p1, %p83;
	not.pred 	%p85, %p84;
	@%p85 bra 	$L__BB0_41;
	ld.global.f32 	%f73, [%rd7+4];
	ld.global.f32 	%f74, [%rd8+4];
	fma.rn.f32 	%f81, %f73, %f74, %f81;
$L__BB0_41:
	add.s32 	%r80, %r80, 2;
$L__BB0_42:
	and.b32  	%r71, %r30, 1;
	setp.eq.b32 	%p86, %r71, 1;
	not.pred 	%p87, %p86;
	@%p87 bra 	$L__BB0_45;
	add.s32 	%r23, %r5, %r80;
	setp.gt.s32 	%p88, %r23, -1;
	setp.lt.s32 	%p89, %r23, %r28;
	and.pred  	%p90, %p88, %p89;
	and.pred  	%p91, %p1, %p90;
	not.pred 	%p92, %p91;
	@%p92 bra 	$L__BB0_45;
	add.s32 	%r72, %r23, %r11;
	add.s32 	%r73, %r80, %r12;
	mul.wide.s32 	%rd18, %r72, 4;
	add.s64 	%rd19, %rd2, %rd18;
	ld.global.f32 	%f75, [%rd19];
	mul.wide.s32 	%rd20, %r73, 4;
	add.s64 	%rd21, %rd1, %rd20;
	ld.global.f32 	%f76, [%rd21];
	fma.rn.f32 	%f81, %f75, %f76, %f81;
$L__BB0_45:
	add.s32 	%r77, %r77, 1;
	setp.ne.s32 	%p93, %r77, %r29;
	@%p93 bra 	$L__BB0_5;
	add.s32 	%r76, %r76, 1;
	setp.ne.s32 	%p94, %r76, %r26;
	@%p94 bra 	$L__BB0_4;
$L__BB0_47:
	ld.param.u64 	%rd25, [_Z16conv_forward_resPKfS0_Pfiiiiiiii_param_2];
	mad.lo.s32 	%r74, %r33, %r3, %r40;
	mad.lo.s32 	%r75, %r74, %r28, %r1;
	cvta.to.global.u64 	%rd22, %rd25;
	mul.wide.s32 	%rd23, %r75, 4;
	add.s64 	%rd24, %rd22, %rd23;
	st.global.f32 	[%rd24], %f81;
$L__BB0_48:
	ret;

}
	// .globl	_Z22batch_norm_forward_gpuPKfPfiiS0_S0_f
.visible .entry _Z22batch_norm_forward_gpuPKfPfiiS0_S0_f(
	.param .u64 .ptr .align 1 _Z22batch_norm_forward_gpuPKfPfiiS0_S0_f_param_0,
	.param .u64 .ptr .align 1 _Z22batch_norm_forward_gpuPKfPfiiS0_S0_f_param_1,
	.param .u32 _Z22batch_norm_forward_gpuPKfPfiiS0_S0_f_param_2,
	.param .u32 _Z22batch_norm_forward_gpuPKfPfiiS0_S0_f_param_3,
	.param .u64 .ptr .align 1 _Z22batch_norm_forward_gpuPKfPfiiS0_S0_f_param_4,
	.param .u64 .ptr .align 1 _Z22batch_norm_forward_gpuPKfPfiiS0_S0_f_param_5,
	.param .f32 _Z22batch_norm_forward_gpuPKfPfiiS0_S0_f_param_6
)
{
	.reg .pred 	%p<29>;
	.reg .b32 	%r<93>;
	.reg .b32 	%f<291>;
	.reg .b64 	%rd<44>;

	ld.param.u64 	%rd11, [_Z22batch_norm_forward_gpuPKfPfiiS0_S0_f_param_0];
	ld.param.u64 	%rd12, [_Z22batch_norm_forward_gpuPKfPfiiS0_S0_f_param_1];
	ld.param.u32 	%r59, [_Z22batch_norm_forward_gpuPKfPfiiS0_S0_f_param_2];
	ld.param.u32 	%r58, [_Z22batch_norm_forward_gpuPKfPfiiS0_S0_f_param_3];
	ld.param.u64 	%rd9, [_Z22batch_norm_forward_gpuPKfPfiiS0_S0_f_param_4];
	ld.param.u64 	%rd10, [_Z22batch_norm_forward_gpuPKfPfiiS0_S0_f_param_5];
	ld.param.f32 	%f30, [_Z22batch_norm_forward_gpuPKfPfiiS0_S0_f_param_6];
	cvta.to.global.u64 	%rd1, %rd12;
	cvta.to.global.u64 	%rd2, %rd11;
	mov.u32 	%r60, %ctaid.x;
	mov.u32 	%r61, %ntid.x;
	mov.u32 	%r62, %tid.x;
	mad.lo.s32 	%r1, %r60, %r61, %r62;
	setp.ge.s32 	%p1, %r1, %r59;
	@%p1 bra 	$L__BB1_39;
	setp.lt.s32 	%p2, %r58, 1;
	mov.f32 	%f281, 0f00000000;
	@%p2 bra 	$L__BB1_14;
	mul.lo.s32 	%r2, %r58, %r1;
	and.b32  	%r3, %r58, 15;
	setp.lt.u32 	%p3, %r58, 16;
	mov.f32 	%f281, 0f00000000;
	mov.b32 	%r77, 0;
	@%p3 bra 	$L__BB1_5;
	and.b32  	%r77, %r58, 2147483632;
	neg.s32 	%r75, %r77;
	add.s64 	%rd3, %rd2, 32;
	mov.f32 	%f281, 0f00000000;
	mov.u32 	%r74, %r2;
$L__BB1_4:
	.pragma "nounroll";
	mul.wide.s32 	%rd13, %r74, 4;
	add.s64 	%rd14, %rd3, %rd13;
	ld.global.f32 	%f35, [%rd14+-32];
	add.f32 	%f36, %f281, %f35;
	ld.global.f32 	%f37, [%rd14+-28];
	add.f32 	%f38, %f36, %f37;
	ld.global.f32 	%f39, [%rd14+-24];
	add.f32 	%f40, %f38, %f39;
	ld.global.f32 	%f41, [%rd14+-20];
	add.f32 	%f42, %f40, %f41;
	ld.global.f32 	%f43, [%rd14+-16];
	add.f32 	%f44, %f42, %f43;
	ld.global.f32 	%f45, [%rd14+-12];
	add.f32 	%f46, %f44, %f45;
	ld.global.f32 	%f47, [%rd14+-8];
	add.f32 	%f48, %f46, %f47;
	ld.global.f32 	%f49, [%rd14+-4];
	add.f32 	%f50, %f48, %f49;
	ld.global.f32 	%f51, [%rd14];
	add.f32 	%f52, %f50, %f51;
	ld.global.f32 	%f53, [%rd14+4];
	add.f32 	%f54, %f52, %f53;
	ld.global.f32 	%f55, [%rd14+8];
	add.f32 	%f56, %f54, %f55;
	ld.global.f32 	%f57, [%rd14+12];
	add.f32 	%f58, %f56, %f57;
	ld.global.f32 	%f59, [%rd14+16];
	add.f32 	%f60, %f58, %f59;
	ld.global.f32 	%f61, [%rd14+20];
	add.f32 	%f62, %f60, %f61;
	ld.global.f32 	%f63, [%rd14+24];
	add.f32 	%f64, %f62, %f63;
	ld.global.f32 	%f65, [%rd14+28];
	add.f32 	%f281, %f64, %f65;
	add.s32 	%r75, %r75, 16;
	add.s32 	%r74, %r74, 16;
	setp.ne.s32 	%p4, %r75, 0;
	@%p4 bra 	$L__BB1_4;
$L__BB1_5:
	setp.eq.s32 	%p5, %r3, 0;
	@%p5 bra 	$L__BB1_14;
	and.b32  	%r11, %r58, 7;
	setp.lt.u32 	%p6, %r3, 8;
	@%p6 bra 	$L__BB1_8;
	add.s32 	%r64, %r77, %r2;
	mul.wide.s32 	%rd15, %r64, 4;
	add.s64 	%rd16, %rd2, %rd15;
	ld.global.f32 	%f67, [%rd16];
	add.f32 	%f68, %f281, %f67;
	ld.global.f32 	%f69, [%rd16+4];
	add.f32 	%f70, %f68, %f69;
	ld.global.f32 	%f71, [%rd16+8];
	add.f32 	%f72, %f70, %f71;
	ld.global.f32 	%f73, [%rd16+12];
	add.f32 	%f74, %f72, %f73;
	ld.global.f32 	%f75, [%rd16+16];
	add.f32 	%f76, %f74, %f75;
	ld.global.f32 	%f77, [%rd16+20];
	add.f32 	%f78, %f76, %f77;
	ld.global.f32 	%f79, [%rd16+24];
	add.f32 	%f80, %f78, %f79;
	ld.global.f32 	%f81, [%rd16+28];
	add.f32 	%f281, %f80, %f81;
	add.s32 	%r77, %r77, 8;
$L__BB1_8:
	setp.eq.s32 	%p7, %r11, 0;
	@%p7 bra 	$L__BB1_14;
	and.b32  	%r14, %r58, 3;
	setp.lt.u32 	%p8, %r11, 4;
	@%p8 bra 	$L__BB1_11;
	add.s32 	%r65, %r77, %r2;
	mul.wide.s32 	%rd17, %r65, 4;
	add.s64 	%rd18, %rd2, %rd17;
	ld.global.f32 	%f83, [%rd18];
	add.f32 	%f84, %f281, %f83;
	ld.global.f32 	%f85, [%rd18+4];
	add.f32 	%f86, %f84, %f85;
	ld.global.f32 	%f87, [%rd18+8];
	add.f32 	%f88, %f86, %f87;
	ld.global.f32 	%f89, [%rd18+12];
	add.f32 	%f281, %f88, %f89;
	add.s32 	%r77, %r77, 4;
$L__BB1_11:
	setp.eq.s32 	%p9, %r14, 0;
	@%p9 bra 	$L__BB1_14;
	add.s32 	%r80, %r77, %r2;
	neg.s32 	%r79, %r14;
$L__BB1_13:
	.pragma "nounroll";
	mul.wide.s32 	%rd19, %r80, 4;
	add.s64 	%rd20, %rd2, %rd19;
	ld.global.f32 	%f90, [%rd20];
	add.f32 	%f281, %f281, %f90;
	add.s32 	%r80, %r80, 1;
	add.s32 	%r79, %r79, 1;
	setp.ne.s32 	%p10, %r79, 0;
	@%p10 bra 	$L__BB1_13;
$L__BB1_14:
	setp.lt.s32 	%p11, %r58, 1;
	cvt.rn.f32.s32 	%f14, %r58;
	div.rn.f32 	%f15, %f281, %f14;
	mov.f32 	%f290, 0f00000000;
	@%p11 bra 	$L__BB1_27;
	mul.lo.s32 	%r23, %r58, %r1;
	and.b32  	%r24, %r58, 15;
	setp.lt.u32 	%p12, %r58, 16;
	mov.f32 	%f290, 0f00000000;
	mov.b32 	%r84, 0;
	@%p12 bra 	$L__BB1_18;
	and.b32  	%r84, %r58, 2147483632;
	neg.s32 	%r82, %r84;
	add.s64 	%rd4, %rd2, 32;
	mov.f32 	%f290, 0f00000000;
	mov.u32 	%r81, %r23;
$L__BB1_17:
	.pragma "nounroll";
	mul.wide.s32 	%rd21, %r81, 4;
	add.s64 	%rd22, %rd4, %rd21;
	ld.global.f32 	%f95, [%rd22+-32];
	sub.f32 	%f96, %f95, %f15;
	fma.rn.f32 	%f97, %f96, %f96, %f290;
	ld.global.f32 	%f98, [%rd22+-28];
	sub.f32 	%f99, %f98, %f15;
	fma.rn.f32 	%f100, %f99, %f99, %f97;
	ld.global.f32 	%f101, [%rd22+-24];
	sub.f32 	%f102, %f101, %f15;
	fma.rn.f32 	%f103, %f102, %f102, %f100;
	ld.global.f32 	%f104, [%rd22+-20];
	sub.f32 	%f105, %f104, %f15;
	fma.rn.f32 	%f106, %f105, %f105, %f103;
	ld.global.f32 	%f107, [%rd22+-16];
	sub.f32 	%f108, %f107, %f15;
	fma.rn.f32 	%f109, %f108, %f108, %f106;
	ld.global.f32 	%f110, [%rd22+-12];
	sub.f32 	%f111, %f110, %f15;
	fma.rn.f32 	%f112, %f111, %f111, %f109;
	ld.global.f32 	%f113, [%rd22+-8];
	sub.f32 	%f114, %f113, %f15;
	fma.rn.f32 	%f115, %f114, %f114, %f112;
	ld.global.f32 	%f116, [%rd22+-4];
	sub.f32 	%f117, %f116, %f15;
	fma.rn.f32 	%f118, %f117, %f117, %f115;
	ld.global.f32 	%f119, [%rd22];
	sub.f32 	%f120, %f119, %f15;
	fma.rn.f32 	%f121, %f120, %f120, %f118;
	ld.global.f32 	%f122, [%rd22+4];
	sub.f32 	%f123, %f122, %f15;
	fma.rn.f32 	%f124, %f123, %f123, %f121;
	ld.global.f32 	%f125, [%rd22+8];
	sub.f32 	%f126, %f125, %f15;
	fma.rn.f32 	%f127, %f126, %f126, %f124;
	ld.global.f32 	%f128, [%rd22+12];
	sub.f32 	%f129, %f128, %f15;
	fma.rn.f32 	%f130, %f129, %f129, %f127;
	ld.global.f32 	%f131, [%rd22+16];
	sub.f32 	%f132, %f131, %f15;
	fma.rn.f32 	%f133, %f132, %f132, %f130;
	ld.global.f32 	%f134, [%rd22+20];
	sub.f32 	%f135, %f134, %f15;
	fma.rn.f32 	%f136, %f135, %f135, %f133;
	ld.global.f32 	%f137, [%rd22+24];
	sub.f32 	%f138, %f137, %f15;
	fma.rn.f32 	%f139, %f138, %f138, %f136;
	ld.global.f32 	%f140, [%rd22+28];
	sub.f32 	%f141, %f140, %f15;
	fma.rn.f32 	%f290, %f141, %f141, %f139;
	add.s32 	%r82, %r82, 16;
	add.s32 	%r81, %r81, 16;
	setp.ne.s32 	%p13, %r82, 0;
	@%p13 bra 	$L__BB1_17;
$L__BB1_18:
	setp.eq.s32 	%p14, %r24, 0;
	@%p14 bra 	$L__BB1_27;
	and.b32  	%r32, %r58, 7;
	setp.lt.u32 	%p15, %r24, 8;
	@%p15 bra 	$L__BB1_21;
	add.s32 	%r67, %r84, %r23;
	mul.wide.s32 	%rd23, %r67, 4;
	add.s64 	%rd24, %rd2, %rd23;
	ld.global.f32 	%f143, [%rd24];
	sub.f32 	%f144, %f143, %f15;
	fma.rn.f32 	%f145, %f144, %f144, %f290;
	ld.global.f32 	%f146, [%rd24+4];
	sub.f32 	%f147, %f146, %f15;
	fma.rn.f32 	%f148, %f147, %f147, %f145;
	ld.global.f32 	%f149, [%rd24+8];
	sub.f32 	%f150, %f149, %f15;
	fma.rn.f32 	%f151, %f150, %f150, %f148;
	ld.global.f32 	%f152, [%rd24+12];
	sub.f32 	%f153, %f152, %f15;
	fma.rn.f32 	%f154, %f153, %f153, %f151;
	ld.global.f32 	%f155, [%rd24+16];
	sub.f32 	%f156, %f155, %f15;
	fma.rn.f32 	%f157, %f156, %f156, %f154;
	ld.global.f32 	%f158, [%rd24+20];
	sub.f32 	%f159, %f158, %f15;
	fma.rn.f32 	%f160, %f159, %f159, %f157;
	ld.global.f32 	%f161, [%rd24+24];
	sub.f32 	%f162, %f161, %f15;
	fma.rn.f32 	%f163, %f162, %f162, %f160;
	ld.global.f32 	%f164, [%rd24+28];
	sub.f32 	%f165, %f164, %f15;
	fma.rn.f32 	%f290, %f165, %f165, %f163;
	add.s32 	%r84, %r84, 8;
$L__BB1_21:
	setp.eq.s32 	%p16, %r32, 0;
	@%p16 bra 	$L__BB1_27;
	and.b32  	%r35, %r58, 3;
	setp.lt.u32 	%p17, %r32, 4;
	@%p17 bra 	$L__BB1_24;
	add.s32 	%r68, %r84, %r23;
	mul.wide.s32 	%rd25, %r68, 4;
	add.s64 	%rd26, %rd2, %rd25;
	ld.global.f32 	%f167, [%rd26];
	sub.f32 	%f168, %f167, %f15;
	fma.rn.f32 	%f169, %f168, %f168, %f290;
	ld.global.f32 	%f170, [%rd26+4];
	sub.f32 	%f171, %f170, %f15;
	fma.rn.f32 	%f172, %f171, %f171, %f169;
	ld.global.f32 	%f173, [%rd26+8];
	sub.f32 	%f174, %f173, %f15;
	fma.rn.f32 	%f175, %f174, %f174, %f172;
	ld.global.f32 	%f176, [%rd26+12];
	sub.f32 	%f177, %f176, %f15;
	fma.rn.f32 	%f290, %f177, %f177, %f175;
	add.s32 	%r84, %r84, 4;
$L__BB1_24:
	setp.eq.s32 	%p18, %r35, 0;
	@%p18 bra 	$L__BB1_27;
	add.s32 	%r87, %r84, %r23;
	neg.s32 	%r86, %r35;
$L__BB1_26:
	.pragma "nounroll";
	mul.wide.s32 	%rd27, %r87, 4;
	add.s64 	%rd28, %rd2, %rd27;
	ld.global.f32 	%f178, [%rd28];
	sub.f32 	%f179, %f178, %f15;
	fma.rn.f32 	%f290, %f179, %f179, %f290;
	add.s32 	%r87, %r87, 1;
	add.s32 	%r86, %r86, 1;
	setp.ne.s32 	%p19, %r86, 0;
	@%p19 bra 	$L__BB1_26;
$L__BB1_27:
	setp.lt.s32 	%p20, %r58, 1;
	div.rn.f32 	%f180, %f290, %f14;
	add.f32 	%f181, %f30, %f180;
	sqrt.rn.f32 	%f182, %f181;
	rcp.rn.f32 	%f29, %f182;
	@%p20 bra 	$L__BB1_39;
	mul.lo.s32 	%r44, %r58, %r1;
	cvta.to.global.u64 	%rd29, %rd9;
	mul.wide.s32 	%rd30, %r1, 4;
	add.s64 	%rd5, %rd29, %rd30;
	cvta.to.global.u64 	%rd31, %rd10;
	add.s64 	%rd6, %rd31, %rd30;
	and.b32  	%r45, %r58, 7;
	setp.lt.u32 	%p21, %r58, 8;
	mov.b32 	%r91, 0;
	@%p21 bra 	$L__BB1_31;
	and.b32  	%r91, %r58, 2147483640;
	neg.s32 	%r89, %r91;
	add.s64 	%rd7, %rd2, 16;
	add.s64 	%rd8, %rd1, 16;
	mov.u32 	%r88, %r44;
$L__BB1_30:
	.pragma "nounroll";
	mul.wide.s32 	%rd32, %r88, 4;
	add.s64 	%rd33, %rd7, %rd32;
	add.s64 	%rd34, %rd8, %rd32;
	ld.global.f32 	%f183, [%rd5];
	ld.global.f32 	%f184, [%rd33+-16];
	sub.f32 	%f185, %f184, %f15;
	mul.f32 	%f186, %f183, %f185;
	ld.global.f32 	%f187, [%rd6];
	fma.rn.f32 	%f188, %f29, %f186, %f187;
	st.global.f32 	[%rd34+-16], %f188;
	ld.global.f32 	%f189, [%rd5];
	ld.global.f32 	%f190, [%rd33+-12];
	sub.f32 	%f191, %f190, %f15;
	mul.f32 	%f192, %f189, %f191;
	ld.global.f32 	%f193, [%rd6];
	fma.rn.f32 	%f194, %f29, %f192, %f193;
	st.global.f32 	[%rd34+-12], %f194;
	ld.global.f32 	%f195, [%rd5];
	ld.global.f32 	%f196, [%rd33+-8];
	sub.f32 	%f197, %f196, %f15;
	mul.f32 	%f198, %f195, %f197;
	ld.global.f32 	%f199, [%rd6];
	fma.rn.f32 	%f200, %f29, %f198, %f199;
	st.global.f32 	[%rd34+-8], %f200;
	ld.global.f32 	%f201, [%rd5];
	ld.global.f32 	%f202, [%rd33+-4];
	sub.f32 	%f203, %f202, %f15;
	mul.f32 	%f204, %f201, %f203;
	ld.global.f32 	%f205, [%rd6];
	fma.rn.f32 	%f206, %f29, %f204, %f205;
	st.global.f32 	[%rd34+-4], %f206;
	ld.global.f32 	%f207, [%rd5];
	ld.global.f32 	%f208, [%rd33];
	sub.f32 	%f209, %f208, %f15;
	mul.f32 	%f210, %f207, %f209;
	ld.global.f32 	%f211, [%rd6];
	fma.rn.f32 	%f212, %f29, %f210, %f211;
	st.global.f32 	[%rd34], %f212;
	ld.global.f32 	%f213, [%rd5];
	ld.global.f32 	%f214, [%rd33+4];
	sub.f32 	%f215, %f214, %f15;
	mul.f32 	%f216, %f213, %f215;
	ld.global.f32 	%f217, [%rd6];
	fma.rn.f32 	%f218, %f29, %f216, %f217;
	st.global.f32 	[%rd34+4], %f218;
	ld.global.f32 	%f219, [%rd5];
	ld.global.f32 	%f220, [%rd33+8];
	sub.f32 	%f221, %f220, %f15;
	mul.f32 	%f222, %f219, %f221;
	ld.global.f32 	%f223, [%rd6];
	fma.rn.f32 	%f224, %f29, %f222, %f223;
	st.global.f32 	[%rd34+8], %f224;
	ld.global.f32 	%f225, [%rd5];
	ld.global.f32 	%f226, [%rd33+12];
	sub.f32 	%f227, %f226, %f15;
	mul.f32 	%f228, %f225, %f227;
	ld.global.f32 	%f229, [%rd6];
	fma.rn.f32 	%f230, %f29, %f228, %f229;
	st.global.f32 	[%rd34+12], %f230;
	add.s32 	%r89, %r89, 8;
	add.s32 	%r88, %r88, 8;
	setp.ne.s32 	%p22, %r89, 0;
	@%p22 bra 	$L__BB1_30;
$L__BB1_31:
	setp.eq.s32 	%p23, %r45, 0;
	@%p23 bra 	$L__BB1_39;
	and.b32  	%r53, %r58, 3;
	setp.lt.u32 	%p24, %r45, 4;
	@%p24 bra 	$L__BB1_34;
	add.s32 	%r70, %r91, %r44;
	ld.global.f32 	%f231, [%rd5];
	mul.wide.s32 	%rd35, %r70, 4;
	add.s64 	%rd36, %rd2, %rd35;
	ld.global.f32 	%f232, [%rd36];
	sub.f32 	%f233, %f232, %f15;
	mul.f32 	%f234, %f231, %f233;
	ld.global.f32 	%f235, [%rd6];
	fma.rn.f32 	%f236, %f29, %f234, %f235;
	add.s64 	%rd37, %rd1, %rd35;
	st.global.f32 	[%rd37], %f236;
	ld.global.f32 	%f237, [%rd5];
	ld.global.f32 	%f238, [%rd36+4];
	sub.f32 	%f239, %f238, %f15;
	mul.f32 	%f240, %f237, %f239;
	ld.global.f32 	%f241, [%rd6];
	fma.rn.f32 	%f242, %f29, %f240, %f241;
	st.global.f32 	[%rd37+4], %f242;
	ld.global.f32 	%f243, [%rd5];
	ld.global.f32 	%f244, [%rd36+8];
	sub.f32 	%f245, %f244, %f15;
	mul.f32 	%f246, %f243, %f245;
	ld.global.f32 	%f247, [%rd6];
	fma.rn.f32 	%f248, %f29, %f246, %f247;
	st.global.f32 	[%rd37+8], %f248;
	ld.global.f32 	%f249, [%rd5];
	ld.global.f32 	%f250, [%rd36+12];
	sub.f32 	%f251, %f250, %f15;
	mul.f32 	%f252, %f249, %f251;
	ld.global.f32 	%f253, [%rd6];
	fma.rn.f32 	%f254, %f29, %f252, %f253;
	st.global.f32 	[%rd37+12], %f254;
	add.s32 	%r91, %r91, 4;
$L__BB1_34:
	setp.eq.s32 	%p25, %r53, 0;
	@%p25 bra 	$L__BB1_39;
	setp.eq.s32 	%p26, %r53, 1;
	@%p26 bra 	$L__BB1_37;
	add.s32 	%r71, %r91, %r44;
	ld.global.f32 	%f255, [%rd5];
	mul.wide.s32 	%rd38, %r71, 4;
	add.s64 	%rd39, %rd2, %rd38;
	ld.global.f32 	%f256, [%rd39];
	sub.f32 	%f257, %f256, %f15;
	mul.f32 	%f258, %f255, %f257;
	ld.global.f32 	%f259, [%rd6];
	fma.rn.f32 	%f260, %f29, %f258, %f259;
	add.s64 	%rd40, %rd1, %rd38;
	st.global.f32 	[%rd40], %f260;
	ld.global.f32 	%f261, [%rd5];
	ld.global.f32 	%f262, [%rd39+4];
	sub.f32 	%f263, %f262, %f15;
	mul.f32 	%f264, %f261, %f263;
	ld.global.f32 	%f265, [%rd6];
	fma.rn.f32 	%f266, %f29, %f264, %f265;
	st.global.f32 	[%rd40+4], %f266;
	add.s32 	%r91, %r91, 2;
$L__BB1_37:
	and.b32  	%r72, %r58, 1;
	setp.eq.b32 	%p27, %r72, 1;
	not.pred 	%p28, %p27;
	@%p28 bra 	$L__BB1_39;
	add.s32 	%r73, %r91, %r44;
	ld.global.f32 	%f267, [%rd5];
	mul.wide.s32 	%rd41, %r73, 4;
	add.s64 	%rd42, %rd2, %rd41;
	ld.global.f32 	%f268, [%rd42];
	sub.f32 	%f269, %f268, %f15;
	mul.f32 	%f270, %f267, %f269;
	ld.global.f32 	%f271, [%rd6];
	fma.rn.f32 	%f272, %f29, %f270, %f271;
	add.s64 	%rd43, %rd1, %rd41;
	st.global.f32 	[%rd43], %f272;
$L__BB1_39:
	ret;

}
	// .globl	_Z16relu_forward_gpuPKfPfi
.visible .entry _Z16relu_forward_gpuPKfPfi(
	.param .u64 .ptr .align 1 _Z16relu_forward_gpuPKfPfi_param_0,
	.param .u64 .ptr .align 1 _Z16relu_forward_gpuPKfPfi_param_1,
	.param .u32 _Z16relu_forward_gpuPKfPfi_param_2
)
{
	.reg .pred 	%p<2>;
	.reg .b32 	%r<6>;
	.reg .b32 	%f<3>;
	.reg .b64 	%rd<8>;

	ld.param.u64 	%rd1, [_Z16relu_forward_gpuPKfPfi_param_0];
	ld.param.u64 	%rd2, [_Z16relu_forward_gpuPKfPfi_param_1];
	ld.param.u32 	%r2, [_Z16relu_forward_gpuPKfPfi_param_2];
	mov.u32 	%r3, %ctaid.x;
	mov.u32 	%r4, %ntid.x;
	mov.u32 	%r5, %tid.x;
	mad.lo.s32 	%r1, %r3, %r4, %r5;
	setp.ge.s32 	%p1, %r1, %r2;
	@%p1 bra 	$L__BB2_2;
	cvta.to.global.u64 	%rd3, %rd2;
	cvta.to.global.u64 	%rd4, %rd1;
	mul.wide.s32 	%rd5, %r1, 4;
	add.s64 	%rd6, %rd4, %rd5;
	ld.global.f32 	%f1, [%rd6];
	max.f32 	%f2, %f1, 0f00000000;
	add.s64 	%rd7, %rd3, %rd5;
	st.global.f32 	[%rd7], %f2;
$L__BB2_2:
	ret;

}
	// .globl	_Z19elementwise_add_gpuPKfS0_Pfi
.visible .entry _Z19elementwise_add_gpuPKfS0_Pfi(
	.param .u64 .ptr .align 1 _Z19elementwise_add_gpuPKfS0_Pfi_param_0,
	.param .u64 .ptr .align 1 _Z19elementwise_add_gpuPKfS0_Pfi_param_1,
	.param .u64 .ptr .align 1 _Z19elementwise_add_gpuPKfS0_Pfi_param_2,
	.param .u32 _Z19elementwise_add_gpuPKfS0_Pfi_param_3
)
{
	.reg .pred 	%p<2>;
	.reg .b32 	%r<6>;
	.reg .b32 	%f<4>;
	.reg .b64 	%rd<11>;

	ld.param.u64 	%rd1, [_Z19elementwise_add_gpuPKfS0_Pfi_param_0];
	ld.param.u64 	%rd2, [_Z19elementwise_add_gpuPKfS0_Pfi_param_1];
	ld.param.u64 	%rd3, [_Z19elementwise_add_gpuPKfS0_Pfi_param_2];
	ld.param.u32 	%r2, [_Z19elementwise_add_gpuPKfS0_Pfi_param_3];
	mov.u32 	%r3, %ctaid.x;
	mov.u32 	%r4, %ntid.x;
	mov.u32 	%r5, %tid.x;
	mad.lo.s32 	%r1, %r3, %r4, %r5;
	setp.ge.s32 	%p1, %r1, %r2;
	@%p1 bra 	$L__BB3_2;
	cvta.to.global.u64 	%rd4, %rd1;
	cvta.to.global.u64 	%rd5, %rd2;
	cvta.to.global.u64 	%rd6, %rd3;
	mul.wide.s32 	%rd7, %r1, 4;
	add.s64 	%rd8, %rd4, %rd7;
	ld.global.f32 	%f1, [%rd8];
	add.s64 	%rd9, %rd5, %rd7;
	ld.global.f32 	%f2, [%rd9];
	add.f32 	%f3, %f1, %f2;
	add.s64 	%rd10, %rd6, %rd7;
	st.global.f32 	[%rd10], %f3;
$L__BB3_2:
	ret;

}
	// .globl	_Z20conv_weight_grad_resPKfS0_Pfiiiiiiii
.visible .entry _Z20conv_weight_grad_resPKfS0_Pfiiiiiiii(
	.param .u64 .ptr .align 1 _Z20conv_weight_grad_resPKfS0_Pfiiiiiiii_param_0,
	.param .u64 .ptr .align 1 _Z20conv_weight_grad_resPKfS0_Pfiiiiiiii_param_1,
	.param .u64 .ptr .align 1 _Z20conv_weight_grad_resPKfS0_Pfiiiiiiii_param_2,
	.param .u32 _Z20conv_weight_grad_resPKfS0_Pfiiiiiiii_param_3,
	.param .u32 _Z20conv_weight_grad_resPKfS0_Pfiiiiiiii_param_4,
	.param .u32 _Z20conv_weight_grad_resPKfS0_Pfiiiiiiii_param_5,
	.param .u32 _Z20conv_weight_grad_resPKfS0_Pfiiiiiiii_param_6,
	.param .u32 _Z20conv_weight_grad_resPKfS0_Pfiiiiiiii_param_7,
	.param .u32 _Z20conv_weight_grad_resPKfS0_Pfiiiiiiii_param_8,
	.param .u32 _Z20conv_weight_grad_resPKfS0_Pfiiiiiiii_param_9,
	.param .u32 _Z20conv_weight_grad_resPKfS0_Pfiiiiiiii_param_10
)
{
	.reg .pred 	%p<60>;
	.reg .b32 	%r<129>;
	.reg .b32 	%f<101>;
	.reg .b64 	%rd<48>;

	ld.param.u64 	%rd7, [_Z20conv_weight_grad_resPKfS0_Pfiiiiiiii_param_0];
	ld.param.u64 	%rd8, [_Z20conv_weight_grad_resPKfS0_Pfiiiiiiii_param_1];
	ld.param.u32 	%r71, [_Z20conv_weight_grad_resPKfS0_Pfiiiiiiii_param_5];
	ld.param.u32 	%r72, [_Z20conv_weight_grad_resPKfS0_Pfiiiiiiii_param_6];
	ld.param.u32 	%r73, [_Z20conv_weight_grad_resPKfS0_Pfiiiiiiii_param_7];
	ld.param.u32 	%r74, [_Z20conv_weight_grad_resPKfS0_Pfiiiiiiii_param_8];
	ld.param.u32 	%r75, [_Z20conv_weight_grad_resPKfS0_Pfiiiiiiii_param_9];
	cvta.to.global.u64 	%rd1, %rd8;
	cvta.to.global.u64 	%rd2, %rd7;
	mov.u32 	%r1, %ctaid.x;
	mov.u32 	%r2, %ctaid.y;
	mov.u32 	%r3, %tid.y;
	mov.u32 	%r4, %tid.x;
	setp.ge.s32 	%p1, %r3, %r73;
	setp.ge.s32 	%p2, %r4, %r74;
	or.pred  	%p3, %p1, %p2;
	mov.f32 	%f79, 0f00000000;
	@%p3 bra 	$L__BB4_46;
	setp.lt.s32 	%p4, %r71, 1;
	@%p4 bra 	$L__BB4_45;
	ld.param.u32 	%r111, [_Z20conv_weight_grad_resPKfS0_Pfiiiiiiii_param_10];
	setp.lt.s32 	%p5, %r72, 1;
	sub.s32 	%r5, %r4, %r111;
	@%p5 bra 	$L__BB4_45;
	ld.param.u32 	%r112, [_Z20conv_weight_grad_resPKfS0_Pfiiiiiiii_param_10];
	and.b32  	%r6, %r72, 7;
	and.b32  	%r7, %r72, 2147483640;
	neg.s32 	%r8, %r7;
	add.s32 	%r78, %r4, %r75;
	sub.s32 	%r9, %r78, %r112;
	shl.b32 	%r10, %r75, 3;
	shl.b32 	%r79, %r75, 1;
	add.s32 	%r80, %r4, %r79;
	sub.s32 	%r11, %r80, %r112;
	mad.lo.s32 	%r81, %r75, 3, %r4;
	sub.s32 	%r12, %r81, %r112;
	shl.b32 	%r82, %r75, 2;
	add.s32 	%r83, %r4, %r82;
	sub.s32 	%r13, %r83, %r112;
	mad.lo.s32 	%r84, %r75, 5, %r4;
	sub.s32 	%r14, %r84, %r112;
	mad.lo.s32 	%r85, %r75, 6, %r4;
	sub.s32 	%r15, %r85, %r112;
	mad.lo.s32 	%r86, %r75, 7, %r4;
	sub.s32 	%r16, %r86, %r112;
	mov.f32 	%f79, 0f00000000;
	mov.b32 	%r114, 0;
$L__BB4_4:
	ld.param.u32 	%r113, [_Z20conv_weight_grad_resPKfS0_Pfiiiiiiii_param_10];
	add.s32 	%r88, %r72, -1;
	setp.lt.u32 	%p6, %r88, 7;
	sub.s32 	%r89, %r3, %r113;
	mad.lo.s32 	%r18, %r114, %r75, %r89;
	mad.lo.s32 	%r90, %r71, %r2, %r18;
	mul.lo.s32 	%r19, %r90, %r72;
	mad.lo.s32 	%r91, %r71, %r1, %r114;
	mul.lo.s32 	%r20, %r91, %r72;
	mov.b32 	%r127, 0;
	@%p6 bra 	$L__BB4_23;
	add.s32 	%r123, %r9, %r19;
	add.s32 	%r122, %r11, %r19;
	add.s32 	%r121, %r12, %r19;
	add.s32 	%r120, %r13, %r19;
	add.s32 	%r119, %r14, %r19;
	add.s32 	%r118, %r15, %r19;
	add.s32 	%r117, %r16, %r19;
	add.s32 	%r116, %r5, %r19;
	mov.u32 	%r115, %r5;
	mov.u32 	%r124, %r20;
	mov.u32 	%r125, %r8;
$L__BB4_6:
	.pragma "nounroll";
	setp.ge.u32 	%p7, %r18, %r71;
	setp.ge.u32 	%p8, %r115, %r72;
	mul.wide.s32 	%rd9, %r124, 4;
	add.s64 	%rd3, %rd1, %rd9;
	or.pred  	%p9, %p7, %p8;
	@%p9 bra 	$L__BB4_8;
	mul.wide.s32 	%rd10, %r116, 4;
	add.s64 	%rd11, %rd2, %rd10;
	ld.global.f32 	%f44, [%rd11];
	ld.global.f32 	%f45, [%rd3];
	fma.rn.f32 	%f79, %f44, %f45, %f79;
$L__BB4_8:
	add.s32 	%r40, %r75, %r115;
	setp.ge.u32 	%p11, %r40, %r72;
	or.pred  	%p12, %p7, %p11;
	@%p12 bra 	$L__BB4_10;
	mul.wide.s32 	%rd12, %r123, 4;
	add.s64 	%rd13, %rd2, %rd12;
	ld.global.f32 	%f46, [%rd13];
	ld.global.f32 	%f47, [%rd3+4];
	fma.rn.f32 	%f79, %f46, %f47, %f79;
$L__BB4_10:
	add.s32 	%r41, %r75, %r40;
	setp.ge.u32 	%p14, %r41, %r72;
	or.pred  	%p15, %p7, %p14;
	@%p15 bra 	$L__BB4_12;
	mul.wide.s32 	%rd14, %r122, 4;
	add.s64 	%rd15, %rd2, %rd14;
	ld.global.f32 	%f48, [%rd15];
	ld.global.f32 	%f49, [%rd3+8];
	fma.rn.f32 	%f79, %f48, %f49, %f79;
$L__BB4_12:
	add.s32 	%r42, %r75, %r41;
	setp.ge.u32 	%p17, %r42, %r72;
	or.pred  	%p18, %p7, %p17;
	@%p18 bra 	$L__BB4_14;
	mul.wide.s32 	%rd16, %r121, 4;
	add.s64 	%rd17, %rd2, %rd16;
	ld.global.f32 	%f50, [%rd17];
	ld.global.f32 	%f51, [%rd3+12];
	fma.rn.f32 	%f79, %f50, %f51, %f79;
$L__BB4_14:
	add.s32 	%r43, %r75, %r42;
	setp.ge.u32 	%p20, %r43, %r72;
	or.pred  	%p21, %p7, %p20;
	@%p21 bra 	$L__BB4_16;
	mul.wide.s32 	%rd18, %r120, 4;
	add.s64 	%rd19, %rd2, %rd18;
	ld.global.f32 	%f52, [%rd19];
	ld.global.f32 	%f53, [%rd3+16];
	fma.rn.f32 	%f79, %f52, %f53, %f79;
$L__BB4_16:
	add.s32 	%r44, %r75, %r43;
	setp.ge.u32 	%p23, %r44, %r72;
	or.pred  	%p24, %p7, %p23;
	@%p24 bra 	$L__BB4_18;
	mul.wide.s32 	%rd20, %r119, 4;
	add.s64 	%rd21, %rd2, %rd20;
	ld.global.f32 	%f54, [%rd21];
	ld.global.f32 	%f55, [%rd3+20];
	fma.rn.f32 	%f79, %f54, %f55, %f79;
$L__BB4_18:
	add.s32 	%r45, %r75, %r44;
	setp.ge.u32 	%p26, %r45, %r72;
	or.pred  	%p27, %p7, %p26;
	@%p27 bra 	$L__BB4_20;
	mul.wide.s32 	%rd22, %r118, 4;
	add.s64 	%rd23, %rd2, %rd22;
	ld.global.f32 	%f56, [%rd23];
	ld.global.f32 	%f57, [%rd3+24];
	fma.rn.f32 	%f79, %f56, %f57, %f79;
$L__BB4_20:
	add.s32 	%r92, %r75, %r45;
	setp.ge.u32 	%p29, %r92, %r72;
	or.pred  	%p30, %p7, %p29;
	@%p30 bra 	$L__BB4_22;
	mul.wide.s32 	%rd24, %r117, 4;
	add.s64 	%rd25, %rd2, %rd24;
	ld.global.f32 	%f58, [%rd25];
	ld.global.f32 	%f59, [%rd3+28];
	fma.rn.f32 	%f79, %f58, %f59, %f79;
$L__BB4_22:
	add.s32 	%r125, %r125, 8;
	add.s32 	%r124, %r124, 8;
	add.s32 	%r123, %r123, %r10;
	add.s32 	%r122, %r122, %r10;
	add.s32 	%r121, %r121, %r10;
	add.s32 	%r120, %r120, %r10;
	add.s32 	%r119, %r119, %r10;
	add.s32 	%r118, %r118, %r10;
	add.s32 	%r117, %r117, %r10;
	add.s32 	%r116, %r116, %r10;
	add.s32 	%r115, %r115, %r10;
	setp.ne.s32 	%p31, %r125, 0;
	mov.u32 	%r127, %r7;
	@%p31 bra 	$L__BB4_6;
$L__BB4_23:
	setp.eq.s32 	%p32, %r6, 0;
	@%p32 bra 	$L__BB4_44;
	add.s32 	%r93, %r6, -1;
	setp.lt.u32 	%p33, %r93, 3;
	@%p33 bra 	$L__BB4_34;
	setp.ge.u32 	%p34, %r18, %r71;
	mad.lo.s32 	%r58, %r127, %r75, %r5;
	setp.ge.u32 	%p35, %r58, %r72;
	add.s32 	%r95, %r127, %r20;
	mul.wide.s32 	%rd26, %r95, 4;
	add.s64 	%rd4, %rd1, %rd26;
	or.pred  	%p36, %p34, %p35;
	@%p36 bra 	$L__BB4_27;
	add.s32 	%r96, %r58, %r19;
	mul.wide.s32 	%rd27, %r96, 4;
	add.s64 	%rd28, %rd2, %rd27;
	ld.global.f32 	%f61, [%rd28];
	ld.global.f32 	%f62, [%rd4];
	fma.rn.f32 	%f79, %f61, %f62, %f79;
$L__BB4_27:
	add.s32 	%r59, %r58, %r75;
	setp.ge.u32 	%p38, %r59, %r72;
	or.pred  	%p39, %p34, %p38;
	@%p39 bra 	$L__BB4_29;
	add.s32 	%r97, %r59, %r19;
	mul.wide.s32 	%rd29, %r97, 4;
	add.s64 	%rd30, %rd2, %rd29;
	ld.global.f32 	%f63, [%rd30];
	ld.global.f32 	%f64, [%rd4+4];
	fma.rn.f32 	%f79, %f63, %f64, %f79;
$L__BB4_29:
	add.s32 	%r60, %r59, %r75;
	setp.ge.u32 	%p41, %r60, %r72;
	or.pred  	%p42, %p34, %p41;
	@%p42 bra 	$L__BB4_31;
	add.s32 	%r98, %r60, %r19;
	mul.wide.s32 	%rd31, %r98, 4;
	add.s64 	%rd32, %rd2, %rd31;
	ld.global.f32 	%f65, [%rd32];
	ld.global.f32 	%f66, [%rd4+8];
	fma.rn.f32 	%f79, %f65, %f66, %f79;
$L__BB4_31:
	add.s32 	%r61, %r60, %r75;
	setp.ge.u32 	%p44, %r61, %r72;
	or.pred  	%p45, %p34, %p44;
	@%p45 bra 	$L__BB4_33;
	add.s32 	%r99, %r61, %r19;
	mul.wide.s32 	%rd33, %r99, 4;
	add.s64 	%rd34, %rd2, %rd33;
	ld.global.f32 	%f67, [%rd34];
	ld.global.f32 	%f68, [%rd4+12];
	fma.rn.f32 	%f79, %f67, %f68, %f79;
$L__BB4_33:
	add.s32 	%r127, %r127, 4;
$L__BB4_34:
	and.b32  	%r100, %r72, 3;
	setp.eq.s32 	%p46, %r100, 0;
	@%p46 bra 	$L__BB4_44;
	setp.eq.s32 	%p47, %r100, 1;
	@%p47 bra 	$L__BB4_41;
	setp.ge.u32 	%p48, %r18, %r71;
	mad.lo.s32 	%r64, %r127, %r75, %r5;
	setp.ge.u32 	%p49, %r64, %r72;
	add.s32 	%r101, %r127, %r20;
	mul.wide.s32 	%rd35, %r101, 4;
	add.s64 	%rd5, %rd1, %rd35;
	or.pred  	%p50, %p48, %p49;
	@%p50 bra 	$L__BB4_38;
	add.s32 	%r102, %r64, %r19;
	mul.wide.s32 	%rd36, %r102, 4;
	add.s64 	%rd37, %rd2, %rd36;
	ld.global.f32 	%f70, [%rd37];
	ld.global.f32 	%f71, [%rd5];
	fma.rn.f32 	%f79, %f70, %f71, %f79;
$L__BB4_38:
	add.s32 	%r65, %r64, %r75;
	setp.ge.u32 	%p52, %r65, %r72;
	or.pred  	%p53, %p48, %p52;
	@%p53 bra 	$L__BB4_40;
	add.s32 	%r103, %r65, %r19;
	mul.wide.s32 	%rd38, %r103, 4;
	add.s64 	%rd39, %rd2, %rd38;
	ld.global.f32 	%f72, [%rd39];
	ld.global.f32 	%f73, [%rd5+4];
	fma.rn.f32 	%f79, %f72, %f73, %f79;
$L__BB4_40:
	add.s32 	%r127, %r127, 2;
$L__BB4_41:
	and.b32  	%r104, %r72, 1;
	setp.eq.b32 	%p54, %r104, 1;
	not.pred 	%p55, %p54;
	@%p55 bra 	$L__BB4_44;
	setp.ge.u32 	%p56, %r18, %r71;
	mad.lo.s32 	%r68, %r127, %r75, %r5;
	setp.ge.u32 	%p57, %r68, %r72;
	or.pred  	%p58, %p56, %p57;
	@%p58 bra 	$L__BB4_44;
	add.s32 	%r105, %r68, %r19;
	add.s32 	%r106, %r127, %r20;
	mul.wide.s32 	%rd40, %r105, 4;
	add.s64 	%rd41, %rd2, %rd40;
	ld.global.f32 	%f74, [%rd41];
	mul.wide.s32 	%rd42, %r106, 4;
	add.s64 	%rd43, %rd1, %rd42;
	ld.global.f32 	%f75, [%rd43];
	fma.rn.f32 	%f79, %f74, %f75, %f79;
$L__BB4_44:
	add.s32 	%r114, %r114, 1;
	setp.ne.s32 	%p59, %r114, %r71;
	@%p59 bra 	$L__BB4_4;
$L__BB4_45:
	ld.param.u32 	%r110, [_Z20conv_weight_grad_resPKfS0_Pfiiiiiiii_param_3];
	ld.param.u64 	%rd47, [_Z20conv_weight_grad_resPKfS0_Pfiiiiiiii_param_2];
	mad.lo.s32 	%r107, %r110, %r1, %r2;
	mad.lo.s32 	%r108, %r107, %r73, %r3;
	mad.lo.s32 	%r109, %r108, %r74, %r4;
	cvta.to.global.u64 	%rd44, %rd47;
	mul.wide.s32 	%rd45, %r109, 4;
	add.s64 	%rd46, %rd44, %rd45;
	st.global.f32 	[%rd46], %f79;
$L__BB4_46:
	ret;

}
	// .globl	_Z18compute_dummy_gradPKfPfi
.visible .entry _Z18compute_dummy_gradPKfPfi(
	.param .u64 .ptr .align 1 _Z18compute_dummy_gradPKfPfi_param_0,
	.param .u64 .ptr .align 1 _Z18compute_dummy_gradPKfPfi_param_1,
	.param .u32 _Z18compute_dummy_gradPKfPfi_param_2
)
{
	.reg .pred 	%p<2>;
	.reg .b32 	%r<6>;
	.reg .b32 	%f<5>;
	.reg .b64 	%rd<8>;

	ld.param.u64 	%rd1, [_Z18compute_dummy_gradPKfPfi_param_0];
	ld.param.u64 	%rd2, [_Z18compute_dummy_gradPKfPfi_param_1];
	ld.param.u32 	%r2, [_Z18compute_dummy_gradPKfPfi_param_2];
	mov.u32 	%r3, %ctaid.x;
	mov.u32 	%r4, %ntid.x;
	mov.u32 	%r5, %tid.x;
	mad.lo.s32 	%r1, %r3, %r4, %r5;
	setp.ge.s32 	%p1, %r1, %r2;
	@%p1 bra 	$L__BB5_2;
	cvta.to.global.u64 	%rd3, %rd1;
	cvta.to.global.u64 	%rd4, %rd2;
	mul.wide.s32 	%rd5, %r1, 4;
	add.s64 	%rd6, %rd3, %rd5;
	ld.global.f32 	%f1, [%rd6];
	add.f32 	%f2, %f1, %f1;
	cvt.rn.f32.s32 	%f3, %r2;
	div.rn.f32 	%f4, %f2, %f3;
	add.s64 	%rd7, %rd4, %rd5;
	st.global.f32 	[%rd7], %f4;
$L__BB5_2:
	ret;

}
	// .globl	_Z14update_weightsPfPKffi
.visible .entry _Z14update_weightsPfPKffi(
	.param .u64 .ptr .align 1 _Z14update_weightsPfPKffi_param_0,
	.param .u64 .ptr .align 1 _Z14update_weightsPfPKffi_param_1,
	.param .f32 _Z14update_weightsPfPKffi_param_2,
	.param .u32 _Z14update_weightsPfPKffi_param_3
)
{
	.reg .pred 	%p<2>;
	.reg .b32 	%r<6>;
	.reg .b32 	%f<6>;
	.reg .b64 	%rd<8>;

	ld.param.u64 	%rd1, [_Z14update_weightsPfPKffi_param_0];
	ld.param.u64 	%rd2, [_Z14update_weightsPfPKffi_param_1];
	ld.param.f32 	%f1, [_Z14update_weightsPfPKffi_param_2];
	ld.param.u32 	%r2, [_Z14update_weightsPfPKffi_param_3];
	mov.u32 	%r3, %ctaid.x;
	mov.u32 	%r4, %ntid.x;
	mov.u32 	%r5, %tid.x;
	mad.lo.s32 	%r1, %r3, %r4, %r5;
	setp.ge.s32 	%p1, %r1, %r2;
	@%p1 bra 	$L__BB6_2;
	cvta.to.global.u64 	%rd3, %rd1;
	cvta.to.global.u64 	%rd4, %rd2;
	mul.wide.s32 	%rd5, %r1, 4;
	add.s64 	%rd6, %rd3, %rd5;
	ld.global.f32 	%f2, [%rd6];
	add.s64 	%rd7, %rd4, %rd5;
	ld.global.f32 	%f3, [%rd7];
	mul.f32 	%f4, %f1, %f3;
	sub.f32 	%f5, %f2, %f4;
	st.global.f32 	[%rd6], %f5;
$L__BB6_2:
	ret;

}


// ===== COMPILED SASS (sm_100) =====

	.target	sm_100

	.elftype	@"ET_EXEC"


//--------------------- .note.nv.tkinfo           --------------------------
	.section	.note.nv.tkinfo,"",@"SHT_NOTE"
	.sectionflags	@"SHF_NOTE_NV_TKINFO"
	.tkinfo
        /*0018*/ 	.word	0x00000002
        /*0030*/ 	.string	""
        /*0030*/ 	.string	"ptxas"
        /*0030*/ 	.string	"Cuda compilation tools, release 13.0, V13.0.88"
        /*0030*/ 	.string	"Build cuda_13.0.r13.0/compiler.36424714_0"
        /*0030*/ 	.string	"-arch sm_100 -m 64 "



//--------------------- .note.nv.cuinfo           --------------------------
	.section	.note.nv.cuinfo,"",@"SHT_NOTE"
	.sectionflags	@"SHF_NOTE_NV_CUINFO"
        /*0018*/ 	.short	0x0002
        /*001a*/ 	.short	0x0064
        /*001c*/ 	.short	0x0082
	.zero		2


//--------------------- .nv.info                  --------------------------
	.section	.nv.info,"",@"SHT_CUDA_INFO"
	.align	4


	//----- nvinfo : EIATTR_REGCOUNT
	.align		4
        /*0000*/ 	.byte	0x04, 0x2f
        /*0002*/ 	.short	(.L_1 - .L_0)
	.align		4
.L_0:
        /*0004*/ 	.word	index@(_Z16conv_forward_resPKfS0_Pfiiiiiiii)
        /*0008*/ 	.word	0x0000001b


	//----- nvinfo : EIATTR_FRAME_SIZE
	.align		4
.L_1:
        /*000c*/ 	.byte	0x04, 0x11
        /*000e*/ 	.short	(.L_3 - .L_2)
	.align		4
.L_2:
        /*0010*/ 	.word	index@(_Z16conv_forward_resPKfS0_Pfiiiiiiii)
        /*0014*/ 	.word	0x00000000


	//----- nvinfo : EIATTR_REGCOUNT
	.align		4
.L_3:
        /*0018*/ 	.byte	0x04, 0x2f
        /*001a*/ 	.short	(.L_5 - .L_4)
	.align		4
.L_4:
        /*001c*/ 	.word	index@(_Z22batch_norm_forward_gpuPKfPfiiS0_S0_f)
        /*0020*/ 	.word	0x0000001f


	//----- nvinfo : EIATTR_FRAME_SIZE
	.align		4
.L_5:
        /*0024*/ 	.byte	0x04, 0x11
        /*0026*/ 	.short	(.L_7 - .L_6)
	.align		4
.L_6:
        /*0028*/ 	.word	index@($__internal_3_$__cuda_sm3x_div_rn_noftz_f32_slowpath)
        /*002c*/ 	.word	0x00000000


	//----- nvinfo : EIATTR_FRAME_SIZE
	.align		4
.L_7:
        /*0030*/ 	.byte	0x04, 0x11
        /*0032*/ 	.short	(.L_9 - .L_8)
	.align		4
.L_8:
        /*0034*/ 	.word	index@($__internal_2_$__cuda_sm20_sqrt_rn_f32_slowpath)
        /*0038*/ 	.word	0x00000000


	//----- nvinfo : EIATTR_FRAME_SIZE
	.align		4
.L_9:
        /*003c*/ 	.byte	0x04, 0x11
        /*003e*/ 	.short	(.L_11 - .L_10)
	.align		4
.L_10:
        /*0040*/ 	.word	index@($__internal_1_$__cuda_sm20_rcp_rn_f32_slowpath)
        /*0044*/ 	.word	0x00000000


	//----- nvinfo : EIATTR_FRAME_SIZE
	.align		4
.L_11:
        /*0048*/ 	.byte	0x04, 0x11
        /*004a*/ 	.short	(.L_13 - .L_12)
	.align		4
.L_12:
        /*004c*/ 	.word	index@(_Z22batch_norm_forward_gpuPKfPfiiS0_S0_f)
        /*0050*/ 	.word	0x00000000


	//----- nvinfo : EIATTR_REGCOUNT
	.align		4
.L_13:
        /*0054*/ 	.byte	0x04, 0x2f
        /*0056*/ 	.short	(.L_15 - .L_14)
	.align		4
.L_14:
        /*0058*/ 	.word	index@(_Z16relu_forward_gpuPKfPfi)
        /*005c*/ 	.word	0x0000000a


	//----- nvinfo : EIATTR_FRAME_SIZE
	.align		4
.L_15:
        /*0060*/ 	.byte	0x04, 0x11
        /*0062*/ 	.short	(.L_17 - .L_16)
	.align		4
.L_16:
        /*0064*/ 	.word	index@(_Z16relu_forward_gpuPKfPfi)
        /*0068*/ 	.word	0x00000000


	//----- nvinfo : EIATTR_REGCOUNT
	.align		4
.L_17:
        /*006c*/ 	.byte	0x04, 0x2f
        /*006e*/ 	.short	(.L_19 - .L_18)
	.align		4
.L_18:
        /*0070*/ 	.word	index@(_Z19elementwise_add_gpuPKfS0_Pfi)
        /*0074*/ 	.word	0x0000000c


	//----- nvinfo : EIATTR_FRAME_SIZE
	.align		4
.L_19:
        /*0078*/ 	.byte	0x04, 0x11
        /*007a*/ 	.short	(.L_21 - .L_20)
	.align		4
.L_20:
        /*007c*/ 	.word	index@(_Z19elementwise_add_gpuPKfS0_Pfi)
        /*0080*/ 	.word	0x00000000


	//----- nvinfo : EIATTR_REGCOUNT
	.align		4
.L_21:
        /*0084*/ 	.byte	0x04, 0x2f
        /*0086*/ 	.short	(.L_23 - .L_22)
	.align		4
.L_22:
        /*0088*/ 	.word	index@(_Z20conv_weight_grad_resPKfS0_Pfiiiiiiii)
        /*008c*/ 	.word	0x00000020


	//----- nvinfo : EIATTR_FRAME_SIZE
	.align		4
.L_23:
        /*0090*/ 	.byte	0x04, 0x11
        /*0092*/ 	.short	(.L_25 - .L_24)
	.align		4
.L_24:
        /*0094*/ 	.word	index@(_Z20conv_weight_grad_resPKfS0_Pfiiiiiiii)
        /*0098*/ 	.word	0x00000000


	//----- nvinfo : EIATTR_REGCOUNT
	.align		4
.L_25:
        /*009c*/ 	.byte	0x04, 0x2f
        /*009e*/ 	.short	(.L_27 - .L_26)
	.align		4
.L_26:
        /*00a0*/ 	.word	index@(_Z18compute_dummy_gradPKfPfi)
        /*00a4*/ 	.word	0x00000010


	//----- nvinfo : EIATTR_FRAME_SIZE
	.align		4
.L_27:
        /*00a8*/ 	.byte	0x04, 0x11
        /*00aa*/ 	.short	(.L_29 - .L_28)
	.align		4
.L_28:
        /*00ac*/ 	.word	index@($__internal_0_$__cuda_sm3x_div_rn_noftz_f32_slowpath)
        /*00b0*/ 	.word	0x00000000


	//----- nvinfo : EIATTR_FRAME_SIZE
	.align		4
.L_29:
        /*00b4*/ 	.byte	0x04, 0x11
        /*00b6*/ 	.short	(.L_31 - .L_30)
	.align		4
.L_30:
        /*00b8*/ 	.word	index@(_Z18compute_dummy_gradPKfPfi)
        /*00bc*/ 	.word	0x00000000


	//----- nvinfo : EIATTR_REGCOUNT
	.align		4
.L_31:
        /*00c0*/ 	.byte	0x04, 0x2f
        /*00c2*/ 	.short	(.L_33 - .L_32)
	.align		4
.L_32:
        /*00c4*/ 	.word	index@(_Z14update_weightsPfPKffi)
        /*00c8*/ 	.word	0x0000000a


	//----- nvinfo : EIATTR_FRAME_SIZE
	.align		4
.L_33:
        /*00cc*/ 	.byte	0x04, 0x11
        /*00ce*/ 	.short	(.L_35 - .L_34)
	.align		4
.L_34:
        /*00d0*/ 	.word	index@(_Z14update_weightsPfPKffi)
        /*00d4*/ 	.word	0x00000000


	//----- nvinfo : EIATTR_MIN_STACK_SIZE
	.align		4
.L_35:
        /*00d8*/ 	.byte	0x04, 0x12
        /*00da*/ 	.short	(.L_37 - .L_36)
	.align		4
.L_36:
        /*00dc*/ 	.word	index@(_Z14update_weightsPfPKffi)
        /*00e0*/ 	.word	0x00000000


	//----- nvinfo : EIATTR_MIN_STACK_SIZE
	.align		4
.L_37:
        /*00e4*/ 	.byte	0x04, 0x12
        /*00e6*/ 	.short	(.L_39 - .L_38)
	.align		4
.L_38:
        /*00e8*/ 	.word	index@(_Z18compute_dummy_gradPKfPfi)
        /*00ec*/ 	.word	0x00000000


	//----- nvinfo : EIATTR_MIN_STACK_SIZE
	.align		4
.L_39:
        /*00f0*/ 	.byte	0x04, 0x12
        /*00f2*/ 	.short	(.L_41 - .L_40)
	.align		4
.L_40:
        /*00f4*/ 	.word	index@(_Z20conv_weight_grad_resPKfS0_Pfiiiiiiii)
        /*00f8*/ 	.word	0x00000000


	//----- nvinfo : EIATTR_MIN_STACK_SIZE
	.align		4
.L_41:
        /*00fc*/ 	.byte	0x04, 0x12
        /*00fe*/ 	.short	(.L_43 - .L_42)
	.align		4
.L_42:
        /*0100*/ 	.word	index@(_Z19elementwise_add_gpuPKfS0_Pfi)
        /*0104*/ 	.word	0x00000000


	//----- nvinfo : EIATTR_MIN_STACK_SIZE
	.align		4
.L_43:
        /*0108*/ 	.byte	0x04, 0x12
        /*010a*/ 	.short	(.L_45 - .L_44)
	.align		4
.L_44:
        /*010c*/ 	.word	index@(_Z16relu_forward_gpuPKfPfi)
        /*0110*/ 	.word	0x00000000


	//----- nvinfo : EIATTR_MIN_STACK_SIZE
	.align		4
.L_45:
        /*0114*/ 	.byte	0x04, 0x12
        /*0116*/ 	.short	(.L_47 - .L_46)
	.align		4
.L_46:
        /*0118*/ 	.word	index@(_Z22batch_norm_forward_gpuPKfPfiiS0_S0_f)
        /*011c*/ 	.word	0x00000000


	//----- nvinfo : EIATTR_MIN_STACK_SIZE
	.align		4
.L_47:
        /*0120*/ 	.byte	0x04, 0x12
        /*0122*/ 	.short	(.L_49 - .L_48)
	.align		4
.L_48:
        /*0124*/ 	.word	index@(_Z16conv_forward_resPKfS0_Pfiiiiiiii)
        /*0128*/ 	.word	0x00000000
.L_49:


//--------------------- .nv.compat                --------------------------
	.section	.nv.compat,"",@"SHT_CUDA_COMPAT_INFO"
	.align	4
        /*0000*/ 	.byte	0x02, 0x09, 0x00, 0x00, 0x02, 0x02, 0x01, 0x00, 0x02, 0x05, 0x05, 0x00, 0x03, 0x07, 0x01, 0x01
        /*0010*/ 	.byte	0x02, 0x03, 0x00, 0x00, 0x02, 0x06, 0x01, 0x00, 0x04, 0x0b, 0x08, 0x00, 0x01, 0x00, 0x00, 0x00
        /*0020*/ 	.byte	0x00, 0x00, 0x00, 0x00


//--------------------- .nv.info._Z14update_weightsPfPKffi --------------------------
	.section	.nv.info._Z14update_weightsPfPKffi,"",@"SHT_CUDA_INFO"
	.sectionflags	@""
	.align	4


	//----- nvinfo : EIATTR_CUDA_API_VERSION
	.align		4
        /*0000*/ 	.byte	0x04, 0x37
        /*0002*/ 	.short	(.L_51 - .L_50)
.L_50:
        /*0004*/ 	.word	0x00000082


	//----- nvinfo : EIATTR_KPARAM_INFO
	.align		4
.L_51:
        /*0008*/ 	.byte	0x04, 0x17
        /*000a*/ 	.short	(.L_53 - .L_52)
.L_52:
        /*000c*/ 	.word	0x00000000
        /*0010*/ 	.short	0x0003
        /*0012*/ 	.short	0x0014
        /*0014*/ 	.byte	0x00, 0xf0, 0x11, 0x00


	//----- nvinfo : EIATTR_KPARAM_INFO
	.align		4
.L_53:
        /*0018*/ 	.byte	0x04, 0x17
        /*001a*/ 	.short	(.L_55 - .L_54)
.L_54:
        /*001c*/ 	.word	0x00000000
        /*0020*/ 	.short	0x0002
        /*0022*/ 	.short	0x0010
        /*0024*/ 	.byte	0x00, 0xf0, 0x11, 0x00


	//----- nvinfo : EIATTR_KPARAM_INFO
	.align		4
.L_55:
        /*0028*/ 	.byte	0x04, 0x17
        /*002a*/ 	.short	(.L_57 - .L_56)
.L_56:
        /*002c*/ 	.word	0x00000000
        /*0030*/ 	.short	0x0001
        /*0032*/ 	.short	0x0008
        /*0034*/ 	.byte	0x00, 0xf5, 0x21, 0x00


	//----- nvinfo : EIATTR_KPARAM_INFO
	.align		4
.L_57:
        /*0038*/ 	.byte	0x04, 0x17
        /*003a*/ 	.short	(.L_59 - .L_58)
.L_58:
        /*003c*/ 	.word	0x00000000
        /*0040*/ 	.short	0x0000
        /*0042*/ 	.short	0x0000
        /*0044*/ 	.byte	0x00, 0xf5, 0x21, 0x00


	//----- nvinfo : EIATTR_SPARSE_MMA_MASK
	.align		4
.L_59:
        /*0048*/ 	.byte	0x03, 0x50
        /*004a*/ 	.short	0x0000


	//----- nvinfo : EIATTR_MAXREG_COUNT
	.align		4
        /*004c*/ 	.byte	0x03, 0x1b
        /*004e*/ 	.short	0x00ff


	//----- nvinfo : EIATTR_MERCURY_ISA_VERSION
	.align		4
        /*0050*/ 	.byte	0x03, 0x5f
        /*0052*/ 	.short	0x0101


	//----- nvinfo : EIATTR_VRC_CTA_INIT_COUNT
	.align		4
        /*0054*/ 	.byte	0x02, 0x4a
	.zero		1
	.zero		1


	//----- nvinfo : EIATTR_EXIT_INSTR_OFFSETS
	.align		4
        /*0058*/ 	.byte	0x04, 0x1c
        /*005a*/ 	.short	(.L_61 - .L_60)


	//   ....[0]....
.L_60:
        /*005c*/ 	.word	0x00000070


	//   ....[1]....
        /*0060*/ 	.word	0x00000120


	//----- nvinfo : EIATTR_CBANK_PARAM_SIZE
	.align		4
.L_61:
        /*0064*/ 	.byte	0x03, 0x19
        /*0066*/ 	.short	0x0018


	//----- nvinfo : EIATTR_PARAM_CBANK
	.align		4
        /*0068*/ 	.byte	0x04, 0x0a
        /*006a*/ 	.short	(.L_63 - .L_62)
	.align		4
.L_62:
        /*006c*/ 	.word	index@(.nv.constant0._Z14update_weightsPfPKffi)
        /*0070*/ 	.short	0x0380
        /*0072*/ 	.short	0x0018


	//----- nvinfo : EIATTR_SW_WAR
	.align		4
.L_63:
        /*0074*/ 	.byte	0x04, 0x36
        /*0076*/ 	.short	(.L_65 - .L_64)
.L_64:
        /*0078*/ 	.word	0x00000008
.L_65:


//--------------------- .nv.info._Z18compute_dummy_gradPKfPfi --------------------------
	.section	.nv.info._Z18compute_dummy_gradPKfPfi,"",@"SHT_CUDA_INFO"
	.sectionflags	@""
	.align	4


	//----- nvinfo : EIATTR_CUDA_API_VERSION
	.align		4
        /*0000*/ 	.byte	0x04, 0x37
        /*0002*/ 	.short	(.L_67 - .L_66)
.L_66:
        /*0004*/ 	.word	0x00000082


	//----- nvinfo : EIATTR_KPARAM_INFO
	.align		4
.L_67:
        /*0008*/ 	.byte	0x04, 0x17
        /*000a*/ 	.short	(.L_69 - .L_68)
.L_68:
        /*000c*/ 	.word	0x00000000
        /*0010*/ 	.short	0x0002
        /*0012*/ 	.short	0x0010
        /*0014*/ 	.byte	0x00, 0xf0, 0x11, 0x00


	//----- nvinfo : EIATTR_KPARAM_INFO
	.align		4
.L_69:
        /*0018*/ 	.byte	0x04, 0x17
        /*001a*/ 	.short	(.L_71 - .L_70)
.L_70:
        /*001c*/ 	.word	0x00000000
        /*0020*/ 	.short	0x0001
        /*0022*/ 	.short	0x0008
        /*0024*/ 	.byte	0x00, 0xf5, 0x21, 0x00


	//----- nvinfo : EIATTR_KPARAM_INFO
	.align		4
.L_71:
        /*0028*/ 	.byte	0x04, 0x17
        /*002a*/ 	.short	(.L_73 - .L_72)
.L_72:
        /*002c*/ 	.word	0x00000000
        /*0030*/ 	.short	0x0000
        /*0032*/ 	.short	0x0000
        /*0034*/ 	.byte	0x00, 0xf5, 0x21, 0x00


	//----- nvinfo : EIATTR_SPARSE_MMA_MASK
	.align		4
.L_73:
        /*0038*/ 	.byte	0x03, 0x50
        /*003a*/ 	.short	0x0000


	//----- nvinfo : EIATTR_MAXREG_COUNT
	.align		4
        /*003c*/ 	.byte	0x03, 0x1b
        /*003e*/ 	.short	0x00ff


	//----- nvinfo : EIATTR_MERCURY_ISA_VERSION
	.align		4
        /*0040*/ 	.byte	0x03, 0x5f
        /*0042*/ 	.short	0x0101


	//----- nvinfo : EIATTR_VRC_CTA_INIT_COUNT
	.align		4
        /*0044*/ 	.byte	0x02, 0x4a
	.zero		1
	.zero		1


	//----- nvinfo : EIATTR_EXIT_INSTR_OFFSETS
	.align		4
        /*0048*/ 	.byte	0x04, 0x1c
        /*004a*/ 	.short	(.L_75 - .L_74)


	//   ....[0]....
.L_74:
        /*004c*/ 	.word	0x00000070


	//   ....[1]....
        /*0050*/ 	.word	0x000001e0


	//----- nvinfo : EIATTR_CRS_STACK_SIZE
	.align		4
.L_75:
        /*0054*/ 	.byte	0x04, 0x1e
        /*0056*/ 	.short	(.L_77 - .L_76)
.L_76:
        /*0058*/ 	.word	0x00000000


	//----- nvinfo : EIATTR_CBANK_PARAM_SIZE
	.align		4
.L_77:
        /*005c*/ 	.byte	0x03, 0x19
        /*005e*/ 	.short	0x0014


	//----- nvinfo : EIATTR_PARAM_CBANK
	.align		4
        /*0060*/ 	.byte	0x04, 0x0a
        /*0062*/ 	.short	(.L_79 - .L_78)
	.align		4
.L_78:
        /*0064*/ 	.word	index@(.nv.constant0._Z18compute_dummy_gradPKfPfi)
        /*0068*/ 	.short	0x0380
        /*006a*/ 	.short	0x0014


	//----- nvinfo : EIATTR_SW_WAR
	.align		4
.L_79:
        /*006c*/ 	.byte	0x04, 0x36
        /*006e*/ 	.short	(.L_81 - .L_80)
.L_80:
        /*0070*/ 	.word	0x00000008
.L_81:


//--------------------- .nv.info._Z20conv_weight_grad_resPKfS0_Pfiiiiiiii --------------------------
	.section	.nv.info._Z20conv_weight_grad_resPKfS0_Pfiiiiiiii,"",@"SHT_CUDA_INFO"
	.sectionflags	@""
	.align	4


	//----- nvinfo : EIATTR_CUDA_API_VERSION
	.align		4
        /*0000*/ 	.byte	0x04, 0x37
        /*0002*/ 	.short	(.L_83 - .L_82)
.L_82:
        /*0004*/ 	.word	0x00000082


	//----- nvinfo : EIATTR_KPARAM_INFO
	.align		4
.L_83:
        /*0008*/ 	.byte	0x04, 0x17
        /*000a*/ 	.short	(.L_85 - .L_84)
.L_84:
        /*000c*/ 	.word	0x00000000
        /*0010*/ 	.short	0x000a
        /*0012*/ 	.short	0x0034
        /*0014*/ 	.byte	0x00, 0xf0, 0x11, 0x00


	//----- nvinfo : EIATTR_KPARAM_INFO
	.align		4
.L_85:
        /*0018*/ 	.byte	0x04, 0x17
        /*001a*/ 	.short	(.L_87 - .L_86)
.L_86:
        /*001c*/ 	.word	0x00000000
        /*0020*/ 	.short	0x0009
        /*0022*/ 	.short	0x0030
        /*0024*/ 	.byte	0x00, 0xf0, 0x11, 0x00


	//----- nvinfo : EIATTR_KPARAM_INFO
	.align		4
.L_87:
        /*0028*/ 	.byte	0x04, 0x17
        /*002a*/ 	.short	(.L_89 - .L_88)
.L_88:
        /*002c*/ 	.word	0x00000000
        /*0030*/ 	.short	0x0008
        /*0032*/ 	.short	0x002c
        /*0034*/ 	.byte	0x00, 0xf0, 0x11, 0x00


	//----- nvinfo : EIATTR_KPARAM_INFO
	.align		4
.L_89:
        /*0038*/ 	.byte	0x04, 0x17
        /*003a*/ 	.short	(.L_91 - .L_90)
.L_90:
        /*003c*/ 	.word	0x00000000
        /*0040*/ 	.short	0x0007
        /*0042*/ 	.short	0x0028
        /*0044*/ 	.byte	0x00, 0xf0, 0x11, 0x00


	//----- nvinfo : EIATTR_KPARAM_INFO
	.align		4
.L_91:
        /*0048*/ 	.byte	0x04, 0x17
        /*004a*/ 	.short	(.L_93 - .L_92)
.L_92:
        /*004c*/ 	.word	0x00000000
        /*0050*/ 	.short	0x0006
        /*0052*/ 	.short	0x0024
        /*0054*/ 	.byte	0x00, 0xf0, 0x11, 0x00


	//----- nvinfo : EIATTR_KPARAM_INFO
	.align		4
.L_93:
        /*0058*/ 	.byte	0x04, 0x17
        /*005a*/ 	.short	(.L_95 - .L_94)
.L_94:
        /*005c*/ 	.word	0x00000000
        /*0060*/ 	.short	0x0005
        /*0062*/ 	.short	0x0020
        /*0064*/ 	.byte	0x00, 0xf0, 0x11, 0x00


	//----- nvinfo : EIATTR_KPARAM_INFO
	.align		4
.L_95:
        /*0068*/ 	.byte	0x04, 0x17
        /*006a*/ 	.short	(.L_97 - .L_96)
.L_96:
        /*006c*/ 	.word	0x00000000
        /*0070*/ 	.short	0x0004
        /*0072*/ 	.short	0x001c
        /*0074*/ 	.byte	0x00, 0xf0, 0x11, 0x00


	//----- nvinfo : EIATTR_KPARAM_INFO
	.align		4
.L_97:
        /*0078*/ 	.byte	0x04, 0x17
        /*007a*/ 	.short	(.L_99 - .L_98)
.L_98:
        /*007c*/ 	.word	0x00000000
        /*0080*/ 	.short	0x0003
        /*0082*/ 	.short	0x0018
        /*0084*/ 	.byte	0x00, 0xf0, 0x11, 0x00


	//----- nvinfo : EIATTR_KPARAM_INFO
	.align		4
.L_99:
        /*0088*/ 	.byte	0x04, 0x17
        /*008a*/ 	.short	(.L_101 - .L_100)
.L_100:
        /*008c*/ 	.word	0x00000000
        /*0090*/ 	.short	0x0002
        /*0092*/ 	.short	0x0010
        /*0094*/ 	.byte	0x00, 0xf5, 0x21, 0x00


	//----- nvinfo : EIATTR_KPARAM_INFO
	.align		4
.L_101:
        /*0098*/ 	.byte	0x04, 0x17
        /*009a*/ 	.short	(.L_103 - .L_102)
.L_102:
        /*009c*/ 	.word	0x00000000
        /*00a0*/ 	.short	0x0001
        /*00a2*/ 	.short	0x0008
        /*00a4*/ 	.byte	0x00, 0xf5, 0x21, 0x00


	//----- nvinfo : EIATTR_KPARAM_INFO
	.align		4
.L_103:
        /*00a8*/ 	.byte	0x04, 0x17
        /*00aa*/ 	.short	(.L_105 - .L_104)
.L_104:
        /*00ac*/ 	.word	0x00000000
        /*00b0*/ 	.short	0x0000
        /*00b2*/ 	.short	0x0000
        /*00b4*/ 	.byte	0x00, 0xf5, 0x21, 0x00


	//----- nvinfo : EIATTR_SPARSE_MMA_MASK
	.align		4
.L_105:
        /*00b8*/ 	.byte	0x03, 0x50
        /*00ba*/ 	.short	0x0000


	//----- nvinfo : EIATTR_MAXREG_COUNT
	.align		4
        /*00bc*/ 	.byte	0x03, 0x1b
        /*00be*/ 	.short	0x00ff


	//----- nvinfo : EIATTR_MERCURY_ISA_VERSION
	.align		4
        /*00c0*/ 	.byte	0x03, 0x5f
        /*00c2*/ 	.short	0x0101


	//----- nvinfo : EIATTR_VRC_CTA_INIT_COUNT
	.align		4
        /*00c4*/ 	.byte	0x02, 0x4a
	.zero		1
	.zero		1


	//----- nvinfo : EIATTR_EXIT_INSTR_OFFSETS
	.align		4
        /*00c8*/ 	.byte	0x04, 0x1c
        /*00ca*/ 	.short	(.L_107 - .L_106)


	//   ....[0]....
.L_106:
        /*00cc*/ 	.word	0x00000060


	//   ....[1]....
        /*00d0*/ 	.word	0x00000ee0


	//----- nvinfo : EIATTR_CRS_STACK_SIZE
	.align		4
.L_107:
        /*00d4*/ 	.byte	0x04, 0x1e
        /*00d6*/ 	.short	(.L_109 - .L_108)
.L_108:
        /*00d8*/ 	.word	0x00000000


	//----- nvinfo : EIATTR_CBANK_PARAM_SIZE
	.align		4
.L_109:
        /*00dc*/ 	.byte	0x03, 0x19
        /*00de*/ 	.short	0x0038


	//----- nvinfo : EIATTR_PARAM_CBANK
	.align		4
        /*00e0*/ 	.byte	0x04, 0x0a
        /*00e2*/ 	.short	(.L_111 - .L_110)
	.align		4
.L_110:
        /*00e4*/ 	.word	index@(.nv.constant0._Z20conv_weight_grad_resPKfS0_Pfiiiiiiii)
        /*00e8*/ 	.short	0x0380
        /*00ea*/ 	.short	0x0038


	//----- nvinfo : EIATTR_SW_WAR
	.align		4
.L_111:
        /*00ec*/ 	.byte	0x04, 0x36
        /*00ee*/ 	.short	(.L_113 - .L_112)
.L_112:
        /*00f0*/ 	.word	0x00000008
.L_113:


//--------------------- .nv.info._Z19elementwise_add_gpuPKfS0_Pfi --------------------------
	.section	.nv.info._Z19elementwise_add_gpuPKfS0_Pfi,"",@"SHT_CUDA_INFO"
	.sectionflags	@""
	.align	4


	//----- nvinfo : EIATTR_CUDA_API_VERSION
	.align		4
        /*0000*/ 	.byte	0x04, 0x37
        /*0002*/ 	.short	(.L_115 - .L_114)
.L_114:
        /*0004*/ 	.word	0x00000082


	//----- nvinfo : EIATTR_KPARAM_INFO
	.align		4
.L_115:
        /*0008*/ 	.byte	0x04, 0x17
        /*000a*/ 	.short	(.L_117 - .L_116)
.L_116:
        /*000c*/ 	.word	0x00000000
        /*0010*/ 	.short	0x0003
        /*0012*/ 	.short	0x0018
        /*0014*/ 	.byte	0x00, 0xf0, 0x11, 0x00


	//----- nvinfo : EIATTR_KPARAM_INFO
	.align		4
.L_117:
        /*0018*/ 	.byte	0x04, 0x17
        /*001a*/ 	.short	(.L_119 - .L_118)
.L_118:
        /*001c*/ 	.word	0x00000000
        /*0020*/ 	.short	0x0002
        /*0022*/ 	.short	0x0010
        /*0024*/ 	.byte	0x00, 0xf5, 0x21, 0x00


	//----- nvinfo : EIATTR_KPARAM_INFO
	.align		4
.L_119:
        /*0028*/ 	.byte	0x04, 0x17
        /*002a*/ 	.short	(.L_121 - .L_120)
.L_120:
        /*002c*/ 	.word	0x00000000
        /*0030*/ 	.short	0x0001
        /*0032*/ 	.short	0x0008
        /*0034*/ 	.byte	0x00, 0xf5, 0x21, 0x00


	//----- nvinfo : EIATTR_KPARAM_INFO
	.align		4
.L_121:
        /*0038*/ 	.byte	0x04, 0x17
        /*003a*/ 	.short	(.L_123 - .L_122)
.L_122:
        /*003c*/ 	.word	0x00000000
        /*0040*/ 	.short	0x0000
        /*0042*/ 	.short	0x0000
        /*0044*/ 	.byte	0x00, 0xf5, 0x21, 0x00


	//----- nvinfo : EIATTR_SPARSE_MMA_MASK
	.align		4
.L_123:
        /*0048*/ 	.byte	0x03, 0x50
        /*004a*/ 	.short	0x0000


	//----- nvinfo : EIATTR_MAXREG_COUNT
	.align		4
        /*004c*/ 	.byte	0x03, 0x1b
        /*004e*/ 	.short	0x00ff


	//----- nvinfo : EIATTR_MERCURY_ISA_VERSION
	.align		4
        /*0050*/ 	.byte	0x03, 0x5f
        /*0052*/ 	.short	0x0101


	//----- nvinfo : EIATTR_VRC_CTA_INIT_COUNT
	.align		4
        /*0054*/ 	.byte	0x02, 0x4a
	.zero		1
	.zero		1


	//----- nvinfo : EIATTR_EXIT_INSTR_OFFSETS
	.align		4
        /*0058*/ 	.byte	0x04, 0x1c
        /*005a*/ 	.short	(.L_125 - .L_124)


	//   ....[0]....
.L_124:
        /*005c*/ 	.word	0x00000070


	//   ....[1]....
        /*0060*/ 	.word	0x00000130


	//----- nvinfo : EIATTR_CBANK_PARAM_SIZE
	.align		4
.L_125:
        /*0064*/ 	.byte	0x03, 0x19
        /*0066*/ 	.short	0x001c


	//----- nvinfo : EIATTR_PARAM_CBANK
	.align		4
        /*0068*/ 	.byte	0x04, 0x0a
        /*006a*/ 	.short	(.L_127 - .L_126)
	.align		4
.L_126:
        /*006c*/ 	.word	index@(.nv.constant0._Z19elementwise_add_gpuPKfS0_Pfi)
        /*0070*/ 	.short	0x0380
        /*0072*/ 	.short	0x001c


	//----- nvinfo : EIATTR_SW_WAR
	.align		4
.L_127:
        /*0074*/ 	.byte	0x04, 0x36
        /*0076*/ 	.short	(.L_129 - .L_128)
.L_128:
        /*0078*/ 	.word	0x00000008
.L_129:


//--------------------- .nv.info._Z16relu_forward_gpuPKfPfi --------------------------
	.section	.nv.info._Z16relu_forward_gpuPKfPfi,"",@"SHT_CUDA_INFO"
	.sectionflags	@""
	.align	4


	//----- nvinfo : EIATTR_CUDA_API_VERSION
	.align		4
        /*0000*/ 	.byte	0x04, 0x37
        /*0002*/ 	.short	(.L_131 - .L_130)
.L_130:
        /*0004*/ 	.word	0x00000082


	//----- nvinfo : EIATTR_KPARAM_INFO
	.align		4
.L_131:
        /*0008*/ 	.byte	0x04, 0x17
        /*000a*/ 	.short	(.L_133 - .L_132)
.L_132:
        /*000c*/ 	.word	0x00000000
        /*0010*/ 	.short	0x0002
        /*0012*/ 	.short	0x0010
        /*0014*/ 	.byte	0x00, 0xf0, 0x11, 0x00


	//----- nvinfo : EIATTR_KPARAM_INFO
	.align		4
.L_133:
        /*0018*/ 	.byte	0x04, 0x17
        /*001a*/ 	.short	(.L_135 - .L_134)
.L_134:
        /*001c*/ 	.word	0x00000000
        /*0020*/ 	.short	0x0001
        /*0022*/ 	.short	0x0008
        /*0024*/ 	.byte	0x00, 0xf5, 0x21, 0x00


	//----- nvinfo : EIATTR_KPARAM_INFO
	.align		4
.L_135:
        /*0028*/ 	.byte	0x04, 0x17
        /*002a*/ 	.short	(.L_137 - .L_136)
.L_136:
        /*002c*/ 	.word	0x00000000
        /*0030*/ 	.short	0x0000
        /*0032*/ 	.short	0x0000
        /*0034*/ 	.byte	0x00, 0xf5, 0x21, 0x00


	//----- nvinfo : EIATTR_SPARSE_MMA_MASK
	.align		4
.L_137:
        /*0038*/ 	.byte	0x03, 0x50
        /*003a*/ 	.short	0x0000


	//----- nvinfo : EIATTR_MAXREG_COUNT
	.align		4
        /*003c*/ 	.byte	0x03, 0x1b
        /*003e*/ 	.short	0x00ff


	//----- nvinfo : EIATTR_MERCURY_ISA_VERSION
	.align		4
        /*0040*/ 	.byte	0x03, 0x5f
        /*0042*/ 	.short	0x0101


	//----- nvinfo : EIATTR_VRC_CTA_INIT_COUNT
	.align		4
        /*0044*/ 	.byte	0x02, 0x4a
	.zero		1
	.zero		1


	//----- nvinfo : EIATTR_EXIT_INSTR_OFFSETS
	.align		4
        /*0048*/ 	.byte	0x04, 0x1c
        /*004a*/ 	.short	(.L_139 - .L_138)


	//   ....[0]....
.L_138:
        /*004c*/ 	.word	0x00000070


	//   ....[1]....
        /*0050*/ 	.word	0x00000100


	//----- nvinfo : EIATTR_CBANK_PARAM_SIZE
	.align		4
.L_139:
        /*0054*/ 	.byte	0x03, 0x19
        /*0056*/ 	.short	0x0014


	//----- nvinfo : EIATTR_PARAM_CBANK
	.align		4
        /*0058*/ 	.byte	0x04, 0x0a
        /*005a*/ 	.short	(.L_141 - .L_140)
	.align		4
.L_140:
        /*005c*/ 	.word	index@(.nv.constant0._Z16relu_forward_gpuPKfPfi)
        /*0060*/ 	.short	0x0380
        /*0062*/ 	.short	0x0014


	//----- nvinfo : EIATTR_SW_WAR
	.align		4
.L_141:
        /*0064*/ 	.byte	0x04, 0x36
        /*0066*/ 	.short	(.L_143 - .L_142)
.L_142:
        /*0068*/ 	.word	0x00000008
.L_143:


//--------------------- .nv.info._Z22batch_norm_forward_gpuPKfPfiiS0_S0_f --------------------------
	.section	.nv.info._Z22batch_norm_forward_gpuPKfPfiiS0_S0_f,"",@"SHT_CUDA_INFO"
	.sectionflags	@""
	.align	4


	//----- nvinfo : EIATTR_CUDA_API_VERSION
	.align		4
        /*0000*/ 	.byte	0x04, 0x37
        /*0002*/ 	.short	(.L_145 - .L_144)
.L_144:
        /*0004*/ 	.word	0x00000082


	//----- nvinfo : EIATTR_KPARAM_INFO
	.align		4
.L_145:
        /*0008*/ 	.byte	0x04, 0x17
        /*000a*/ 	.short	(.L_147 - .L_146)
.L_146:
        /*000c*/ 	.word	0x00000000
        /*0010*/ 	.short	0x0006
        /*0012*/ 	.short	0x0028
        /*0014*/ 	.byte	0x00, 0xf0, 0x11, 0x00


	//----- nvinfo : EIATTR_KPARAM_INFO
	.align		4
.L_147:
        /*0018*/ 	.byte	0x04, 0x17
        /*001a*/ 	.short	(.L_149 - .L_148)
.L_148:
        /*001c*/ 	.word	0x00000000
        /*0020*/ 	.short	0x0005
        /*0022*/ 	.short	0x0020
        /*0024*/ 	.byte	0x00, 0xf5, 0x21, 0x00


	//----- nvinfo : EIATTR_KPARAM_INFO
	.align		4
.L_149:
        /*0028*/ 	.byte	0x04, 0x17
        /*002a*/ 	.short	(.L_151 - .L_150)
.L_150:
        /*002c*/ 	.word	0x00000000
        /*0030*/ 	.short	0x0004
        /*0032*/ 	.short	0x0018
        /*0034*/ 	.byte	0x00, 0xf5, 0x21, 0x00


	//----- nvinfo : EIATTR_KPARAM_INFO
	.align		4
.L_151:
        /*0038*/ 	.byte	0x04, 0x17
        /*003a*/ 	.short	(.L_153 - .L_152)
.L_152:
        /*003c*/ 	.word	0x00000000
        /*0040*/ 	.short	0x0003
        /*0042*/ 	.short	0x0014
        /*0044*/ 	.byte	0x00, 0xf0, 0x11, 0x00


	//----- nvinfo : EIATTR_KPARAM_INFO
	.align		4
.L_153:
        /*0048*/ 	.byte	0x04, 0x17
        /*004a*/ 	.short	(.L_155 - .L_154)
.L_154:
        /*004c*/ 	.word	0x00000000
        /*0050*/ 	.short	0x0002
        /*0052*/ 	.short	0x0010
        /*0054*/ 	.byte	0x00, 0xf0, 0x11, 0x00


	//----- nvinfo : EIATTR_KPARAM_INFO
	.align		4
.L_155:
        /*0058*/ 	.byte	0x04, 0x17
        /*005a*/ 	.short	(.L_157 - .L_156)
.L_156:
        /*005c*/ 	.word	0x00000000
        /*0060*/ 	.short	0x0001
        /*0062*/ 	.short	0x0008
        /*0064*/ 	.byte	0x00, 0xf5, 0x21, 0x00


	//----- nvinfo : EIATTR_KPARAM_INFO
	.align		4
.L_157:
        /*0068*/ 	.byte	0x04, 0x17
        /*006a*/ 	.short	(.L_159 - .L_158)
.L_158:
        /*006c*/ 	.word	0x00000000
        /*0070*/ 	.short	0x0000
        /*0072*/ 	.short	0x0000
        /*0074*/ 	.byte	0x00, 0xf5, 0x21, 0x00


	//----- nvinfo : EIATTR_SPARSE_MMA_MASK
	.align		4
.L_159:
        /*0078*/ 	.byte	0x03, 0x50
        /*007a*/ 	.short	0x0000


	//----- nvinfo : EIATTR_MAXREG_COUNT
	.align		4
        /*007c*/ 	.byte	0x03, 0x1b
        /*007e*/ 	.short	0x00ff


	//----- nvinfo : EIATTR_MERCURY_ISA_VERSION
	.align		4
        /*0080*/ 	.byte	0x03, 0x5f
        /*0082*/ 	.short	0x0101


	//----- nvinfo : EIATTR_VRC_CTA_INIT_COUNT
	.align		4
        /*0084*/ 	.byte	0x02, 0x4a
	.zero		1
	.zero		1


	//----- nvinfo : EIATTR_EXIT_INSTR_OFFSETS
	.align		4
        /*0088*/ 	.byte	0x04, 0x1c
        /*008a*/ 	.short	(.L_161 - .L_160)


	//   ....[0]....
.L_160:
        /*008c*/ 	.word	0x00000070


	//   ....[1]....
        /*0090*/ 	.word	0x000013f0


	//   ....[2]....
        /*0094*/ 	.word	0x00001950


	//   ....[3]....
        /*0098*/ 	.word	0x00001bc0


	//   ....[4]....
        /*009c*/ 	.word	0x00001d50


	//   ....[5]....
        /*00a0*/ 	.word	0x00001e20


	//----- nvinfo : EIATTR_CRS_STACK_SIZE
	.align		4
.L_161:
        /*00a4*/ 	.byte	0x04, 0x1e
        /*00a6*/ 	.short	(.L_163 - .L_162)
.L_162:
        /*00a8*/ 	.word	0x00000000


	//----- nvinfo : EIATTR_CBANK_PARAM_SIZE
	.align		4
.L_163:
        /*00ac*/ 	.byte	0x03, 0x19
        /*00ae*/ 	.short	0x002c


	//----- nvinfo : EIATTR_PARAM_CBANK
	.align		4
        /*00b0*/ 	.byte	0x04, 0x0a
        /*00b2*/ 	.short	(.L_165 - .L_164)
	.align		4
.L_164:
        /*00b4*/ 	.word	index@(.nv.constant0._Z22batch_norm_forward_gpuPKfPfiiS0_S0_f)
        /*00b8*/ 	.short	0x0380
        /*00ba*/ 	.short	0x002c


	//----- nvinfo : EIATTR_SW_WAR
	.align		4
.L_165:
        /*00bc*/ 	.byte	0x04, 0x36
        /*00be*/ 	.short	(.L_167 - .L_166)
.L_166:
        /*00c0*/ 	.word	0x00000008
.L_167:


//--------------------- .nv.info._Z16conv_forward_resPKfS0_Pfiiiiiiii --------------------------
	.section	.nv.info._Z16conv_forward_resPKfS0_Pfiiiiiiii,"",@"SHT_CUDA_INFO"
	.sectionflags	@""
	.align	4


	//----- nvinfo : EIATTR_CUDA_API_VERSION
	.align		4
        /*0000*/ 	.byte	0x04, 0x37
        /*0002*/ 	.short	(.L_169 - .L_168)
.L_168:
        /*0004*/ 	.word	0x00000082


	//----- nvinfo : EIATTR_KPARAM_INFO
	.align		4
.L_169:
        /*0008*/ 	.byte	0x04, 0x17
        /*000a*/ 	.short	(.L_171 - .L_170)
.L_170:
        /*000c*/ 	.word	0x00000000
        /*0010*/ 	.short	0x000a
        /*0012*/ 	.short	0x0034
        /*0014*/ 	.byte	0x00, 0xf0, 0x11, 0x00


	//----- nvinfo : EIATTR_KPARAM_INFO
	.align		4
.L_171:
        /*0018*/ 	.byte	0x04, 0x17
        /*001a*/ 	.short	(.L_173 - .L_172)
.L_172:
        /*001c*/ 	.word	0x00000000
        /*0020*/ 	.short	0x0009
        /*0022*/ 	.short	0x0030
        /*0024*/ 	.byte	0x00, 0xf0, 0x11, 0x00


	//----- nvinfo : EIATTR_KPARAM_INFO
	.align		4
.L_173:
        /*0028*/ 	.byte	0x04, 0x17
        /*002a*/ 	.short	(.L_175 - .L_174)
.L_174:
        /*002c*/ 	.word	0x00000000
        /*0030*/ 	.short	0x0008
        /*0032*/ 	.short	0x002c
        /*0034*/ 	.byte	0x00, 0xf0, 0x11, 0x00


	//----- nvinfo : EIATTR_KPARAM_INFO
	.align		4
.L_175:
        /*0038*/ 	.byte	0x04, 0x17
        /*003a*/ 	.short	(.L_177 - .L_176)
.L_176:
        /*003c*/ 	.word	0x00000000
        /*0040*/ 	.short	0x0007
        /*0042*/ 	.short	0x0028
        /*0044*/ 	.byte	0x00, 0xf0, 0x11, 0x00


	//----- nvinfo : EIATTR_KPARAM_INFO
	.align		4
.L_177:
        /*0048*/ 	.byte	0x04, 0x17
        /*004a*/ 	.short	(.L_179 - .L_178)
.L_178:
        /*004c*/ 	.word	0x00000000
        /*0050*/ 	.short	0x0006
        /*0052*/ 	.short	0x0024
        /*0054*/ 	.byte	0x00, 0xf0, 0x11, 0x00


	//----- nvinfo : EIATTR_KPARAM_INFO
	.align		4
.L_179:
        /*0058*/ 	.byte	0x04, 0x17
        /*005a*/ 	.short	(.L_181 - .L_180)
.L_180:
        /*005c*/ 	.word	0x00000000
        /*0060*/ 	.short	0x0005
        /*0062*/ 	.short	0x0020
        /*0064*/ 	.byte	0x00, 0xf0, 0x11, 0x00


	//----- nvinfo : EIATTR_KPARAM_INFO
	.align		4
.L_181:
        /*0068*/ 	.byte	0x04, 0x17
        /*006a*/ 	.short	(.L_183 - .L_182)
.L_182:
        /*006c*/ 	.word	0x00000000
        /*0070*/ 	.short	0x0004
        /*0072*/ 	.short	0x001c
        /*0074*/ 	.byte	0x00, 0xf0, 0x11, 0x00


	//----- nvinfo : EIATTR_KPARAM_INFO
	.align		4
.L_183:
        /*0078*/ 	.byte	0x04, 0x17
        /*007a*/ 	.short	(.L_185 - .L_184)
.L_184:
        /*007c*/ 	.word	0x00000000
        /*0080*/ 	.short	0x0003
        /*0082*/ 	.short	0x0018
        /*0084*/ 	.byte	0x00, 0xf0, 0x11, 0x00


	//----- nvinfo : EIATTR_KPARAM_INFO
	.align		4
.L_185:
        /*0088*/ 	.byte	0x04, 0x17
        /*008a*/ 	.short	(.L_187 - .L_186)
.L_186:
        /*008c*/ 	.word	0x00000000
        /*0090*/ 	.short	0x0002
        /*0092*/ 	.short	0x0010
        /*0094*/ 	.byte	0x00, 0xf5, 0x21, 0x00


	//----- nvinfo : EIATTR_KPARAM_INFO
	.align		4
.L_187:
        /*0098*/ 	.byte	0x04, 0x17
        /*009a*/ 	.short	(.L_189 - .L_188)
.L_188:
        /*009c*/ 	.word	0x00000000
        /*00a0*/ 	.short	0x0001
        /*00a2*/ 	.short	0x0008
        /*00a4*/ 	.byte	0x00, 0xf5, 0x21, 0x00


	//----- nvinfo : EIATTR_KPARAM_INFO
	.align		4
.L_189:
        /*00a8*/ 	.byte	0x04, 0x17
        /*00aa*/ 	.short	(.L_191 - .L_190)
.L_190:
        /*00ac*/ 	.word	0x00000000
        /*00b0*/ 	.short	0x0000
        /*00b2*/ 	.short	0x0000
        /*00b4*/ 	.byte	0x00, 0xf5, 0x21, 0x00


	//----- nvinfo : EIATTR_SPARSE_MMA_MASK
	.align		4
.L_191:
        /*00b8*/ 	.byte	0x03, 0x50
        /*00ba*/ 	.short	0x0000


	//----- nvinfo : EIATTR_MAXREG_COUNT
	.align		4
        /*00bc*/ 	.byte	0x03, 0x1b
        /*00be*/ 	.short	0x00ff


	//----- nvinfo : EIATTR_MERCURY_ISA_VERSION
	.align		4
        /*00c0*/ 	.byte	0x03, 0x5f
        /*00c2*/ 	.short	0x0101


	//----- nvinfo : EIATTR_VRC_CTA_INIT_COUNT
	.align		4
        /*00c4*/ 	.byte	0x02, 0x4a
	.zero		1
	.zero		1


	//----- nvinfo : EIATTR_EXIT_INSTR_OFFSETS
	.align		4
        /*00c8*/ 	.byte	0x04, 0x1c
        /*00ca*/ 	.short	(.L_193 - .L_192)


	//   ....[0]....
.L_192:
        /*00cc*/ 	.word	0x000000c0


	//   ....[1]....
        /*00d0*/ 	.word	0x00000d60


	//----- nvinfo : EIATTR_CRS_STACK_SIZE
	.align		4
.L_193:
        /*00d4*/ 	.byte	0x04, 0x1e
        /*00d6*/ 	.short	(.L_195 - .L_194)
.L_194:
        /*00d8*/ 	.word	0x00000000


	//----- nvinfo : EIATTR_CBANK_PARAM_SIZE
	.align		4
.L_195:
        /*00dc*/ 	.byte	0x03, 0x19
        /*00de*/ 	.short	0x0038


	//----- nvinfo : EIATTR_PARAM_CBANK
	.align		4
        /*00e0*/ 	.byte	0x04, 0x0a
        /*00e2*/ 	.short	(.L_197 - .L_196)
	.align		4
.L_196:
        /*00e4*/ 	.word	index@(.nv.constant0._Z16conv_forward_resPKfS0_Pfiiiiiiii)
        /*00e8*/ 	.short	0x0380
        /*00ea*/ 	.short	0x0038


	//----- nvinfo : EIATTR_SW_WAR
	.align		4
.L_197:
        /*00ec*/ 	.byte	0x04, 0x36
        /*00ee*/ 	.short	(.L_199 - .L_198)
.L_198:
        /*00f0*/ 	.word	0x00000008
.L_199:


//--------------------- .nv.callgraph             --------------------------
	.section	.nv.callgraph,"",@"SHT_CUDA_CALLGRAPH"
	.align	4
	.sectionentsize	8
	.align		4
        /*0000*/ 	.word	0x00000000
	.align		4
        /*0004*/ 	.word	0xffffffff
	.align		4
        /*0008*/ 	.word	0x00000000
	.align		4
        /*000c*/ 	.word	0xfffffffe
	.align		4
        /*0010*/ 	.word	0x00000000
	.align		4
        /*0014*/ 	.word	0xfffffffd
	.align		4
        /*0018*/ 	.word	0x00000000
	.align		4
        /*001c*/ 	.word	0xfffffffc


//--------------------- .text._Z14update_weightsPfPKffi --------------------------
	.section	.text._Z14update_weightsPfPKffi,"ax",@progbits
	.align	128
        .global         _Z14update_weightsPfPKffi
        .type           _Z14update_weightsPfPKffi,@function
        .size           _Z14update_weightsPfPKffi,(.L_x_83 - _Z14update_weightsPfPKffi)
        .other          _Z14update_weightsPfPKffi,@"STO_CUDA_ENTRY STV_DEFAULT"
_Z14update_weightsPfPKffi:
.text._Z14update_weightsPfPKffi:
[----:B------:R-:W-:Y:S01]  /*0000*/  LDC R1, c[0x0][0x37c] ;  /* 0x0000df00ff017b82 */ /* 0x000fe20000000800 */
[----:B------:R-:W0:Y:S07]  /*0010*/  S2R R0, SR_TID.X ;  /* 0x0000000000007919 */ /* 0x000e2e0000002100 */
[----:B------:R-:W0:Y:S01]  /*0020*/  S2UR UR4, SR_CTAID.X ;  /* 0x00000000000479c3 */ /* 0x000e220000002500 */
[----:B------:R-:W1:Y:S07]  /*0030*/  LDCU UR5, c[0x0][0x394] ;  /* 0x00007280ff0577ac */ /* 0x000e6e0008000800 */
[----:B------:R-:W0:Y:S02]  /*0040*/  LDC R7, c[0x0][0x360] ;  /* 0x0000d800ff077b82 */ /* 0x000e240000000800 */
[----:B0-----:R-:W-:-:S05]  /*0050*/  IMAD R7, R7, UR4, R0 ;  /* 0x0000000407077c24 */ /* 0x001fca000f8e0200 */
[----:B-1----:R-:W-:-:S13]  /*0060*/  ISETP.GE.AND P0, PT, R7, UR5, PT ;  /* 0x0000000507007c0c */ /* 0x002fda000bf06270 */
[----:B------:R-:W-:Y:S05]  /*0070*/  @P0 EXIT ;  /* 0x000000000000094d */ /* 0x000fea0003800000 */
[----:B------:R-:W0:Y:S01]  /*0080*/  LDC.64 R4, c[0x0][0x388] ;  /* 0x0000e200ff047b82 */ /* 0x000e220000000a00 */
[----:B------:R-:W1:Y:S01]  /*0090*/  LDCU.64 UR4, c[0x0][0x358] ;  /* 0x00006b00ff0477ac */ /* 0x000e620008000a00 */
[----:B------:R-:W2:Y:S06]  /*00a0*/  LDCU UR6, c[0x0][0x390] ;  /* 0x00007200ff0677ac */ /* 0x000eac0008000800 */
[----:B------:R-:W3:Y:S01]  /*00b0*/  LDC.64 R2, c[0x0][0x380] ;  /* 0x0000e000ff027b82 */ /* 0x000ee20000000a00 */
[----:B0-----:R-:W-:-:S06]  /*00c0*/  IMAD.WIDE R4, R7, 0x4, R4 ;  /* 0x0000000407047825 */ /* 0x001fcc00078e0204 */
[----:B-1----:R-:W2:Y:S01]  /*00d0*/  LDG.E R5, desc[UR4][R4.64] ;  /* 0x0000000404057981 */ /* 0x002ea2000c1e1900 */
[----:B---3--:R-:W-:-:S05]  /*00e0*/  IMAD.WIDE R2, R7, 0x4, R2 ;  /* 0x0000000407027825 */ /* 0x008fca00078e0202 */
[----:B------:R-:W2:Y:S02]  /*00f0*/  LDG.E R0, desc[UR4][R2.64] ;  /* 0x0000000402007981 */ /* 0x000ea4000c1e1900 */
[----:B--2---:R-:W-:-:S05]  /*0100*/  FFMA R7, -R5, UR6, R0 ;  /* 0x0000000605077c23 */ /* 0x004fca0008000100 */
[----:B------:R-:W-:Y:S01]  /*0110*/  STG.E desc[UR4][R2.64], R7 ;  /* 0x0000000702007986 */ /* 0x000fe2000c101904 */
[----:B------:R-:W-:Y:S05]  /*0120*/  EXIT ;  /* 0x000000000000794d */ /* 0x000fea0003800000 */
.L_x_0:
[----:B------:R-:W-:-:S00]  /*0130*/  BRA `(.L_x_0) ;  /* 0xfffffffc00fc7947 */ /* 0x000fc0000383ffff */
[----:B------:R-:W-:-:S00]  /*0140*/  NOP ;  /* 0x0000000000007918 */ /* 0x000fc00000000000 */
        /* <DEDUP_REMOVED lines=11> */
.L_x_83:


//--------------------- .text._Z18compute_dummy_gradPKfPfi --------------------------
	.section	.text._Z18compute_dummy_gradPKfPfi,"ax",@progbits
	.align	128
        .global         _Z18compute_dummy_gradPKfPfi
        .type           _Z18compute_dummy_gradPKfPfi,@function
        .size           _Z18compute_dummy_gradPKfPfi,(.L_x_79 - _Z18compute_dummy_gradPKfPfi)
        .other          _Z18compute_dummy_gradPKfPfi,@"STO_CUDA_ENTRY STV_DEFAULT"
_Z18compute_dummy_gradPKfPfi:
.text._Z18compute_dummy_gradPKfPfi:
        /* <DEDUP_REMOVED lines=10> */
[----:B0-----:R-:W-:-:S06]  /*00a0*/  IMAD.WIDE R4, R2, 0x4, R4 ;  /* 0x0000000402047825 */ /* 0x001fcc00078e0204 */
[----:B-1----:R-:W2:Y:S01]  /*00b0*/  LDG.E R4, desc[UR4][R4.64] ;  /* 0x0000000404047981 */ /* 0x002ea2000c1e1900 */
[----:B------:R-:W-:Y:S01]  /*00c0*/  I2FP.F32.S32 R3, UR6 ;  /* 0x0000000600037c45 */ /* 0x000fe20008201400 */
[----:B------:R-:W-:Y:S03]  /*00d0*/  BSSY.RECONVERGENT B0, `(.L_x_1) ;  /* 0x000000d000007945 */ /* 0x000fe60003800200 */
[----:B------:R-:W0:Y:S02]  /*00e0*/  MUFU.RCP R6, R3 ;  /* 0x0000000300067308 */ /* 0x000e240000001000 */
[----:B0-----:R-:W-:-:S04]  /*00f0*/  FFMA R7, -R3, R6, 1 ;  /* 0x3f80000003077423 */ /* 0x001fc80000000106 */
[----:B------:R-:W-:Y:S01]  /*0100*/  FFMA R7, R6, R7, R6 ;  /* 0x0000000706077223 */ /* 0x000fe20000000006 */
[----:B--2---:R-:W-:-:S04]  /*0110*/  FADD R0, R4, R4 ;  /* 0x0000000404007221 */ /* 0x004fc80000000000 */
[----:B------:R-:W0:Y:S01]  /*0120*/  FCHK P0, R0, R3 ;  /* 0x0000000300007302 */ /* 0x000e220000000000 */
[----:B------:R-:W-:-:S04]  /*0130*/  FFMA R6, R0, R7, RZ ;  /* 0x0000000700067223 */ /* 0x000fc800000000ff */
[----:B------:R-:W-:-:S04]  /*0140*/  FFMA R8, -R3, R6, R0 ;  /* 0x0000000603087223 */ /* 0x000fc80000000100 */
[----:B------:R-:W-:Y:S01]  /*0150*/  FFMA R7, R7, R8, R6 ;  /* 0x0000000807077223 */ /* 0x000fe20000000006 */
[----:B0-----:R-:W-:Y:S06]  /*0160*/  @!P0 BRA `(.L_x_2) ;  /* 0x00000000000c8947 */ /* 0x001fec0003800000 */
[----:B------:R-:W-:-:S07]  /*0170*/  MOV R4, 0x190 ;  /* 0x0000019000047802 */ /* 0x000fce0000000f00 */
[----:B------:R-:W-:Y:S05]  /*0180*/  CALL.REL.NOINC `($__internal_0_$__cuda_sm3x_div_rn_noftz_f32_slowpath) ;  /* 0x0000000000187944 */ /* 0x000fea0003c00000 */
[----:B------:R-:W-:-:S07]  /*0190*/  IMAD.MOV.U32 R7, RZ, RZ, R0 ;  /* 0x000000ffff077224 */ /* 0x000fce00078e0000 */
.L_x_2:
[----:B------:R-:W-:Y:S05]  /*01a0*/  BSYNC.RECONVERGENT B0 ;  /* 0x0000000000007941 */ /* 0x000fea0003800200 */
.L_x_1:
[----:B------:R-:W0:Y:S02]  /*01b0*/  LDC.64 R4, c[0x0][0x388] ;  /* 0x0000e200ff047b82 */ /* 0x000e240000000a00 */
[----:B0-----:R-:W-:-:S05]  /*01c0*/  IMAD.WIDE R2, R2, 0x4, R4 ;  /* 0x0000000402027825 */ /* 0x001fca00078e0204 */
[----:B------:R-:W-:Y:S01]  /*01d0*/  STG.E desc[UR4][R2.64], R7 ;  /* 0x0000000702007986 */ /* 0x000fe2000c101904 */
[----:B------:R-:W-:Y:S05]  /*01e0*/  EXIT ;  /* 0x000000000000794d */ /* 0x000fea0003800000 */
        .weak           $__internal_0_$__cuda_sm3x_div_rn_noftz_f32_slowpath
        .type           $__internal_0_$__cuda_sm3x_div_rn_noftz_f32_slowpath,@function
        .size           $__internal_0_$__cuda_sm3x_div_rn_noftz_f32_slowpath,(.L_x_79 - $__internal_0_$__cuda_sm3x_div_rn_noftz_f32_slowpath)
$__internal_0_$__cuda_sm3x_div_rn_noftz_f32_slowpath:
[--C-:B------:R-:W-:Y:S01]  /*01f0*/  SHF.R.U32.HI R6, RZ, 0x17, R3.reuse ;  /* 0x00000017ff067819 */ /* 0x100fe20000011603 */
[----:B------:R-:W-:Y:S01]  /*0200*/  BSSY.RECONVERGENT B1, `(.L_x_3) ;  /* 0x0000064000017945 */ /* 0x000fe20003800200 */
[--C-:B------:R-:W-:Y:S01]  /*0210*/  SHF.R.U32.HI R5, RZ, 0x17, R0.reuse ;  /* 0x00000017ff057819 */ /* 0x100fe20000011600 */
[----:B------:R-:W-:Y:S01]  /*0220*/  IMAD.MOV.U32 R7, RZ, RZ, R0 ;  /* 0x000000ffff077224 */ /* 0x000fe200078e0000 */
[----:B------:R-:W-:Y:S01]  /*0230*/  LOP3.LUT R6, R6, 0xff, RZ, 0xc0, !PT ;  /* 0x000000ff06067812 */ /* 0x000fe200078ec0ff */
[----:B------:R-:W-:Y:S01]  /*0240*/  IMAD.MOV.U32 R8, RZ, RZ, R3 ;  /* 0x000000ffff087224 */ /* 0x000fe200078e0003 */
[----:B------:R-:W-:-:S03]  /*0250*/  LOP3.LUT R5, R5, 0xff, RZ, 0xc0, !PT ;  /* 0x000000ff05057812 */ /* 0x000fc600078ec0ff */
[----:B------:R-:W-:Y:S02]  /*0260*/  VIADD R11, R6, 0xffffffff ;  /* 0xffffffff060b7836 */ /* 0x000fe40000000000 */
[----:B------:R-:W-:-:S03]  /*0270*/  VIADD R10, R5, 0xffffffff ;  /* 0xffffffff050a7836 */ /* 0x000fc60000000000 */
[----:B------:R-:W-:-:S04]  /*0280*/  ISETP.GT.U32.AND P0, PT, R11, 0xfd, PT ;  /* 0x000000fd0b00780c */ /* 0x000fc80003f04070 */
[----:B------:R-:W-:-:S13]  /*0290*/  ISETP.GT.U32.OR P0, PT, R10, 0xfd, P0 ;  /* 0x000000fd0a00780c */ /* 0x000fda0000704470 */
[----:B------:R-:W-:Y:S01]  /*02a0*/  @!P0 IMAD.MOV.U32 R9, RZ, RZ, RZ ;  /* 0x000000ffff098224 */ /* 0x000fe200078e00ff */
[----:B------:R-:W-:Y:S06]  /*02b0*/  @!P0 BRA `(.L_x_4) ;  /* 0x00000000005c8947 */ /* 0x000fec0003800000 */
[----:B------:R-:W-:Y:S02]  /*02c0*/  FSETP.GTU.FTZ.AND P0, PT, |R0|, +INF , PT ;  /* 0x7f8000000000780b */ /* 0x000fe40003f1c200 */
[----:B------:R-:W-:-:S04]  /*02d0*/  FSETP.GTU.FTZ.AND P1, PT, |R3|, +INF , PT ;  /* 0x7f8000000300780b */ /* 0x000fc80003f3c200 */
[----:B------:R-:W-:-:S13]  /*02e0*/  PLOP3.LUT P0, PT, P0, P1, PT, 0xf8, 0x8f ;  /* 0x00000000008f781c */ /* 0x000fda0000703f70 */
[----:B------:R-:W-:Y:S05]  /*02f0*/  @P0 BRA `(.L_x_5) ;  /* 0x00000004004c0947 */ /* 0x000fea0003800000 */
[----:B------:R-:W-:-:S13]  /*0300*/  LOP3.LUT P0, RZ, R8, 0x7fffffff, R7, 0xc8, !PT ;  /* 0x7fffffff08ff7812 */ /* 0x000fda000780c807 */
[----:B------:R-:W-:Y:S05]  /*0310*/  @!P0 BRA `(.L_x_6) ;  /* 0x00000004003c8947 */ /* 0x000fea0003800000 */
[C---:B------:R-:W-:Y:S02]  /*0320*/  FSETP.NEU.FTZ.AND P2, PT, |R0|.reuse, +INF , PT ;  /* 0x7f8000000000780b */ /* 0x040fe40003f5d200 */
[----:B------:R-:W-:Y:S02]  /*0330*/  FSETP.NEU.FTZ.AND P1, PT, |R3|, +INF , PT ;  /* 0x7f8000000300780b */ /* 0x000fe40003f3d200 */
[----:B------:R-:W-:-:S11]  /*0340*/  FSETP.NEU.FTZ.AND P0, PT, |R0|, +INF , PT ;  /* 0x7f8000000000780b */ /* 0x000fd60003f1d200 */
[----:B------:R-:W-:Y:S05]  /*0350*/  @!P1 BRA !P2, `(.L_x_6) ;  /* 0x00000004002c9947 */ /* 0x000fea0005000000 */
[----:B------:R-:W-:-:S04]  /*0360*/  LOP3.LUT P2, RZ, R7, 0x7fffffff, RZ, 0xc0, !PT ;  /* 0x7fffffff07ff7812 */ /* 0x000fc8000784c0ff */
[----:B------:R-:W-:-:S13]  /*0370*/  PLOP3.LUT P1, PT, P1, P2, PT, 0x2f, 0xf2 ;  /* 0x0000000000f2781c */ /* 0x000fda0000f24577 */
[----:B------:R-:W-:Y:S05]  /*0380*/  @P1 BRA `(.L_x_7) ;  /* 0x0000000400181947 */ /* 0x000fea0003800000 */
[----:B------:R-:W-:-:S04]  /*0390*/  LOP3.LUT P1, RZ, R8, 0x7fffffff, RZ, 0xc0, !PT ;  /* 0x7fffffff08ff7812 */ /* 0x000fc8000782c0ff */
[----:B------:R-:W-:-:S13]  /*03a0*/  PLOP3.LUT P0, PT, P0, P1, PT, 0x2f, 0xf2 ;  /* 0x0000000000f2781c */ /* 0x000fda0000702577 */
[----:B------:R-:W-:Y:S05]  /*03b0*/  @P0 BRA `(.L_x_8) ;  /* 0x0000000400000947 */ /* 0x000fea0003800000 */
[----:B------:R-:W-:Y:S02]  /*03c0*/  ISETP.GE.AND P0, PT, R10, RZ, PT ;  /* 0x000000ff0a00720c */ /* 0x000fe40003f06270 */
[----:B------:R-:W-:-:S11]  /*03d0*/  ISETP.GE.AND P1, PT, R11, RZ, PT ;  /* 0x000000ff0b00720c */ /* 0x000fd60003f26270 */
[----:B------:R-:W-:Y:S02]  /*03e0*/  @P0 IMAD.MOV.U32 R9, RZ, RZ, RZ ;  /* 0x000000ffff090224 */ /* 0x000fe400078e00ff */
[----:B------:R-:W-:Y:S01]  /*03f0*/  @!P0 FFMA R7, R0, 1.84467440737095516160e+19, RZ ;  /* 0x5f80000000078823 */ /* 0x000fe200000000ff */
[----:B------:R-:W-:Y:S02]  /*0400*/  @!P0 IMAD.MOV.U32 R9, RZ, RZ, -0x40 ;  /* 0xffffffc0ff098424 */ /* 0x000fe400078e00ff */
[----:B------:R-:W-:Y:S02]  /*0410*/  @!P1 FFMA R8, R3, 1.84467440737095516160e+19, RZ ;  /* 0x5f80000003089823 */ /* 0x000fe400000000ff */
[----:B------:R-:W-:-:S07]  /*0420*/  @!P1 VIADD R9, R9, 0x40 ;  /* 0x0000004009099836 */ /* 0x000fce0000000000 */
.L_x_4:
[----:B------:R-:W-:Y:S01]  /*0430*/  LEA R3, R6, 0xc0800000, 0x17 ;  /* 0xc080000006037811 */ /* 0x000fe200078eb8ff */
[----:B------:R-:W-:Y:S01]  /*0440*/  VIADD R5, R5, 0xffffff81 ;  /* 0xffffff8105057836 */ /* 0x000fe20000000000 */
[----:B------:R-:W-:Y:S03]  /*0450*/  BSSY.RECONVERGENT B2, `(.L_x_9) ;  /* 0x0000035000027945 */ /* 0x000fe60003800200 */
[----:B------:R-:W-:Y:S01]  /*0460*/  IMAD.IADD R3, R8, 0x1, -R3 ;  /* 0x0000000108037824 */ /* 0x000fe200078e0a03 */
[C---:B------:R-:W-:Y:S01]  /*0470*/  IADD3 R6, PT, PT, R5.reuse, 0x7f, -R6 ;  /* 0x0000007f05067810 */ /* 0x040fe20007ffe806 */
[----:B------:R-:W-:Y:S02]  /*0480*/  IMAD R0, R5, -0x800000, R7 ;  /* 0xff80000005007824 */ /* 0x000fe400078e0207 */
[----:B------:R-:W0:Y:S01]  /*0490*/  MUFU.RCP R8, R3 ;  /* 0x0000000300087308 */ /* 0x000e220000001000 */
[----:B------:R-:W-:Y:S01]  /*04a0*/  FADD.FTZ R11, -R3, -RZ ;  /* 0x800000ff030b7221 */ /* 0x000fe20000010100 */
[----:B------:R-:W-:-:S03]  /*04b0*/  IMAD.IADD R6, R6, 0x1, R9 ;  /* 0x0000000106067824 */ /* 0x000fc600078e0209 */
[----:B0-----:R-:W-:-:S04]  /*04c0*/  FFMA R13, R8, R11, 1 ;  /* 0x3f800000080d7423 */ /* 0x001fc8000000000b */
[----:B------:R-:W-:-:S04]  /*04d0*/  FFMA R10, R8, R13, R8 ;  /* 0x0000000d080a7223 */ /* 0x000fc80000000008 */
[----:B------:R-:W-:-:S04]  /*04e0*/  FFMA R7, R0, R10, RZ ;  /* 0x0000000a00077223 */ /* 0x000fc800000000ff */
[----:B------:R-:W-:-:S04]  /*04f0*/  FFMA R8, R11, R7, R0 ;  /* 0x000000070b087223 */ /* 0x000fc80000000000 */
[----:B------:R-:W-:-:S04]  /*0500*/  FFMA R7, R10, R8, R7 ;  /* 0x000000080a077223 */ /* 0x000fc80000000007 */
[----:B------:R-:W-:-:S04]  /*0510*/  FFMA R8, R11, R7, R0 ;  /* 0x000000070b087223 */ /* 0x000fc80000000000 */
[----:B------:R-:W-:-:S05]  /*0520*/  FFMA R0, R10, R8, R7 ;  /* 0x000000080a007223 */ /* 0x000fca0000000007 */
[----:B------:R-:W-:-:S04]  /*0530*/  SHF.R.U32.HI R3, RZ, 0x17, R0 ;  /* 0x00000017ff037819 */ /* 0x000fc80000011600 */
[----:B------:R-:W-:-:S05]  /*0540*/  LOP3.LUT R3, R3, 0xff, RZ, 0xc0, !PT ;  /* 0x000000ff03037812 */ /* 0x000fca00078ec0ff */
[----:B------:R-:W-:-:S04]  /*0550*/  IMAD.IADD R9, R3, 0x1, R6 ;  /* 0x0000000103097824 */ /* 0x000fc800078e0206 */
[----:B------:R-:W-:-:S05]  /*0560*/  VIADD R3, R9, 0xffffffff ;  /* 0xffffffff09037836 */ /* 0x000fca0000000000 */
[----:B------:R-:W-:-:S13]  /*0570*/  ISETP.GE.U32.AND P0, PT, R3, 0xfe, PT ;  /* 0x000000fe0300780c */ /* 0x000fda0003f06070 */
[----:B------:R-:W-:Y:S05]  /*0580*/  @!P0 BRA `(.L_x_10) ;  /* 0x0000000000808947 */ /* 0x000fea0003800000 */
[----:B------:R-:W-:-:S13]  /*0590*/  ISETP.GT.AND P0, PT, R9, 0xfe, PT ;  /* 0x000000fe0900780c */ /* 0x000fda0003f04270 */
[----:B------:R-:W-:Y:S05]  /*05a0*/  @P0 BRA `(.L_x_11) ;  /* 0x00000000006c0947 */ /* 0x000fea0003800000 */
[----:B------:R-:W-:-:S13]  /*05b0*/  ISETP.GE.AND P0, PT, R9, 0x1, PT ;  /* 0x000000010900780c */ /* 0x000fda0003f06270 */
[----:B------:R-:W-:Y:S05]  /*05c0*/  @P0 BRA `(.L_x_12) ;  /* 0x0000000000740947 */ /* 0x000fea0003800000 */
[----:B------:R-:W-:Y:S02]  /*05d0*/  ISETP.GE.AND P0, PT, R9, -0x18, PT ;  /* 0xffffffe80900780c */ /* 0x000fe40003f06270 */
[----:B------:R-:W-:-:S11]  /*05e0*/  LOP3.LUT R0, R0, 0x80000000, RZ, 0xc0, !PT ;  /* 0x8000000000007812 */ /* 0x000fd600078ec0ff */
[----:B------:R-:W-:Y:S05]  /*05f0*/  @!P0 BRA `(.L_x_12) ;  /* 0x0000000000688947 */ /* 0x000fea0003800000 */
[CCC-:B------:R-:W-:Y:S01]  /*0600*/  FFMA.RZ R3, R10.reuse, R8.reuse, R7.reuse ;  /* 0x000000080a037223 */ /* 0x1c0fe2000000c007 */
[CCC-:B------:R-:W-:Y:S01]  /*0610*/  FFMA.RM R6, R10.reuse, R8.reuse, R7.reuse ;  /* 0x000000080a067223 */ /* 0x1c0fe20000004007 */
[C---:B------:R-:W-:Y:S02]  /*0620*/  ISETP.NE.AND P2, PT, R9.reuse, RZ, PT ;  /* 0x000000ff0900720c */ /* 0x040fe40003f45270 */
[----:B------:R-:W-:Y:S02]  /*0630*/  ISETP.NE.AND P1, PT, R9, RZ, PT ;  /* 0x000000ff0900720c */ /* 0x000fe40003f25270 */
[----:B------:R-:W-:Y:S01]  /*0640*/  LOP3.LUT R5, R3, 0x7fffff, RZ, 0xc0, !PT ;  /* 0x007fffff03057812 */ /* 0x000fe200078ec0ff */
[----:B------:R-:W-:Y:S01]  /*0650*/  FFMA.RP R3, R10, R8, R7 ;  /* 0x000000080a037223 */ /* 0x000fe20000008007 */
[----:B------:R-:W-:Y:S02]  /*0660*/  VIADD R8, R9, 0x20 ;  /* 0x0000002009087836 */ /* 0x000fe40000000000 */
[----:B------:R-:W-:Y:S01]  /*0670*/  LOP3.LUT R5, R5, 0x800000, RZ, 0xfc, !PT ;  /* 0x0080000005057812 */ /* 0x000fe200078efcff */
[----:B------:R-:W-:Y:S01]  /*0680*/  IMAD.MOV R7, RZ, RZ, -R9 ;  /* 0x000000ffff077224 */ /* 0x000fe200078e0a09 */
[----:B------:R-:W-:-:S02]  /*0690*/  FSETP.NEU.FTZ.AND P0, PT, R3, R6, PT ;  /* 0x000000060300720b */ /* 0x000fc40003f1d000 */
[----:B------:R-:W-:Y:S02]  /*06a0*/  SHF.L.U32 R8, R5, R8, RZ ;  /* 0x0000000805087219 */ /* 0x000fe400000006ff */
[----:B------:R-:W-:Y:S02]  /*06b0*/  SEL R6, R7, RZ, P2 ;  /* 0x000000ff07067207 */ /* 0x000fe40001000000 */
[----:B------:R-:W-:Y:S02]  /*06c0*/  ISETP.NE.AND P1, PT, R8, RZ, P1 ;  /* 0x000000ff0800720c */ /* 0x000fe40000f25270 */
[----:B------:R-:W-:Y:S02]  /*06d0*/  SHF.R.U32.HI R6, RZ, R6, R5 ;  /* 0x00000006ff067219 */ /* 0x000fe40000011605 */
[----:B------:R-:W-:Y:S02]  /*06e0*/  PLOP3.LUT P0, PT, P0, P1, PT, 0xf8, 0x8f ;  /* 0x00000000008f781c */ /* 0x000fe40000703f70 */
[----:B------:R-:W-:-:S02]  /*06f0*/  SHF.R.U32.HI R8, RZ, 0x1, R6 ;  /* 0x00000001ff087819 */ /* 0x000fc40000011606 */
[----:B------:R-:W-:-:S04]  /*0700*/  SEL R3, RZ, 0x1, !P0 ;  /* 0x00000001ff037807 */ /* 0x000fc80004000000 */
[----:B------:R-:W-:-:S04]  /*0710*/  LOP3.LUT R3, R3, 0x1, R8, 0xf8, !PT ;  /* 0x0000000103037812 */ /* 0x000fc800078ef808 */
[----:B------:R-:W-:-:S05]  /*0720*/  LOP3.LUT R3, R3, R6, RZ, 0xc0, !PT ;  /* 0x0000000603037212 */ /* 0x000fca00078ec0ff */
[----:B------:R-:W-:-:S05]  /*0730*/  IMAD.IADD R3, R8, 0x1, R3 ;  /* 0x0000000108037824 */ /* 0x000fca00078e0203 */
[----:B------:R-:W-:Y:S01]  /*0740*/  LOP3.LUT R0, R3, R0, RZ, 0xfc, !PT ;  /* 0x0000000003007212 */ /* 0x000fe200078efcff */
[----:B------:R-:W-:Y:S06]  /*0750*/  BRA `(.L_x_12) ;  /* 0x0000000000107947 */ /* 0x000fec0003800000 */
.L_x_11:
[----:B------:R-:W-:-:S04]  /*0760*/  LOP3.LUT R0, R0, 0x80000000, RZ, 0xc0, !PT ;  /* 0x8000000000007812 */ /* 0x000fc800078ec0ff */
[----:B------:R-:W-:Y:S01]  /*0770*/  LOP3.LUT R0, R0, 0x7f800000, RZ, 0xfc, !PT ;  /* 0x7f80000000007812 */ /* 0x000fe200078efcff */
[----:B------:R-:W-:Y:S06]  /*0780*/  BRA `(.L_x_12) ;  /* 0x0000000000047947 */ /* 0x000fec0003800000 */
.L_x_10:
[----:B------:R-:W-:-:S07]  /*0790*/  IMAD R0, R6, 0x800000, R0 ;  /* 0x0080000006007824 */ /* 0x000fce00078e0200 */
.L_x_12:
[----:B------:R-:W-:Y:S05]  /*07a0*/  BSYNC.RECONVERGENT B2 ;  /* 0x0000000000027941 */ /* 0x000fea0003800200 */
.L_x_9:
[----:B------:R-:W-:Y:S05]  /*07b0*/  BRA `(.L_x_13) ;  /* 0x0000000000207947 */ /* 0x000fea0003800000 */
.L_x_8:
[----:B------:R-:W-:-:S04]  /*07c0*/  LOP3.LUT R0, R8, 0x80000000, R7, 0x48, !PT ;  /* 0x8000000008007812 */ /* 0x000fc800078e4807 */
[----:B------:R-:W-:Y:S01]  /*07d0*/  LOP3.LUT R0, R0, 0x7f800000, RZ, 0xfc, !PT ;  /* 0x7f80000000007812 */ /* 0x000fe200078efcff */
[----:B------:R-:W-:Y:S06]  /*07e0*/  BRA `(.L_x_13) ;  /* 0x0000000000147947 */ /* 0x000fec0003800000 */
.L_x_7:
[----:B------:R-:W-:Y:S01]  /*07f0*/  LOP3.LUT R0, R8, 0x80000000, R7, 0x48, !PT ;  /* 0x8000000008007812 */ /* 0x000fe200078e4807 */
[----:B------:R-:W-:Y:S06]  /*0800*/  BRA `(.L_x_13) ;  /* 0x00000000000c7947 */ /* 0x000fec0003800000 */
.L_x_6:
[----:B------:R-:W0:Y:S01]  /*0810*/  MUFU.RSQ R0, -QNAN ;  /* 0xffc0000000007908 */ /* 0x000e220000001400 */
[----:B------:R-:W-:Y:S05]  /*0820*/  BRA `(.L_x_13) ;  /* 0x0000000000047947 */ /* 0x000fea0003800000 */
.L_x_5:
[----:B------:R-:W-:-:S07]  /*0830*/  FADD.FTZ R0, R0, R3 ;  /* 0x0000000300007221 */ /* 0x000fce0000010000 */
.L_x_13:
[----:B------:R-:W-:Y:S05]  /*0840*/  BSYNC.RECONVERGENT B1 ;  /* 0x0000000000017941 */ /* 0x000fea0003800200 */
.L_x_3:
[----:B------:R-:W-:-:S04]  /*0850*/  IMAD.MOV.U32 R5, RZ, RZ, 0x0 ;  /* 0x00000000ff057424 */ /* 0x000fc800078e00ff */
[----:B0-----:R-:W-:Y:S05]  /*0860*/  RET.REL.NODEC R4 `(_Z18compute_dummy_gradPKfPfi) ;  /* 0xfffffff404e47950 */ /* 0x001fea0003c3ffff */
.L_x_14:
        /* <DEDUP_REMOVED lines=9> */
.L_x_79:


//--------------------- .text._Z20conv_weight_grad_resPKfS0_Pfiiiiiiii --------------------------
	.section	.text._Z20conv_weight_grad_resPKfS0_Pfiiiiiiii,"ax",@progbits
	.align	128
        .global         _Z20conv_weight_grad_resPKfS0_Pfiiiiiiii
        .type           _Z20conv_weight_grad_resPKfS0_Pfiiiiiiii,@function
        .size           _Z20conv_weight_grad_resPKfS0_Pfiiiiiiii,(.L_x_85 - _Z20conv_weight_grad_resPKfS0_Pfiiiiiiii)
        .other          _Z20conv_weight_grad_resPKfS0_Pfiiiiiiii,@"STO_CUDA_ENTRY STV_DEFAULT"
_Z20conv_weight_grad_resPKfS0_Pfiiiiiiii:
.text._Z20conv_weight_grad_resPKfS0_Pfiiiiiiii:
[----:B------:R-:W-:Y:S01]  /*0000*/  LDC R1, c[0x0][0x37c] ;  /* 0x0000df00ff017b82 */ /* 0x000fe20000000800 */
[----:B------:R-:W0:Y:S01]  /*0010*/  S2R R0, SR_TID.X ;  /* 0x0000000000007919 */ /* 0x000e220000002100 */
[----:B------:R-:W0:Y:S01]  /*0020*/  LDCU.64 UR4, c[0x0][0x3a8] ;  /* 0x00007500ff0477ac */ /* 0x000e220008000a00 */
[----:B------:R-:W1:Y:S01]  /*0030*/  S2R R2, SR_TID.Y ;  /* 0x0000000000027919 */ /* 0x000e620000002200 */
[----:B0-----:R-:W-:-:S04]  /*0040*/  ISETP.GE.AND P0, PT, R0, UR5, PT ;  /* 0x0000000500007c0c */ /* 0x001fc8000bf06270 */
[----:B-1----:R-:W-:-:S13]  /*0050*/  ISETP.GE.OR P0, PT, R2, UR4, P0 ;  /* 0x0000000402007c0c */ /* 0x002fda0008706670 */
[----:B------:R-:W-:Y:S05]  /*0060*/  @P0 EXIT ;  /* 0x000000000000094d */ /* 0x000fea0003800000 */
[----:B------:R-:W0:Y:S01]  /*0070*/  LDCU UR4, c[0x0][0x3a0] ;  /* 0x00007400ff0477ac */ /* 0x000e220008000800 */
[----:B------:R-:W1:Y:S01]  /*0080*/  S2UR UR6, SR_CTAID.X ;  /* 0x00000000000679c3 */ /* 0x000e620000002500 */
[----:B------:R-:W-:Y:S01]  /*0090*/  HFMA2 R2, -RZ, RZ, 0, 0 ;  /* 0x00000000ff027431 */ /* 0x000fe200000001ff */
[----:B------:R-:W2:Y:S06]  /*00a0*/  LDCU.64 UR8, c[0x0][0x358] ;  /* 0x00006b00ff0877ac */ /* 0x000eac0008000a00 */
[----:B------:R-:W3:Y:S01]  /*00b0*/  S2UR UR7, SR_CTAID.Y ;  /* 0x00000000000779c3 */ /* 0x000ee20000002600 */
[----:B0-----:R-:W-:-:S09]  /*00c0*/  UISETP.GE.AND UP0, UPT, UR4, 0x1, UPT ;  /* 0x000000010400788c */ /* 0x001fd2000bf06270 */
[----:B-12---:R-:W-:Y:S05]  /*00d0*/  BRA.U !UP0, `(.L_x_15) ;  /* 0x0000000d085c7547 */ /* 0x006fea000b800000 */
[----:B------:R-:W0:Y:S02]  /*00e0*/  LDCU UR4, c[0x0][0x3a4] ;  /* 0x00007480ff0477ac */ /* 0x000e240008000800 */
[----:B0-----:R-:W-:-:S09]  /*00f0*/  UISETP.GE.AND UP0, UPT, UR4, 0x1, UPT ;  /* 0x000000010400788c */ /* 0x001fd2000bf06270 */
[----:B------:R-:W-:Y:S05]  /*0100*/  BRA.U !UP0, `(.L_x_15) ;  /* 0x0000000d08507547 */ /* 0x000fea000b800000 */
[----:B------:R-:W0:Y:S01]  /*0110*/  LDCU UR4, c[0x0][0x3b4] ;  /* 0x00007680ff0477ac */ /* 0x000e220008000800 */
[----:B------:R-:W-:Y:S02]  /*0120*/  CS2R R2, SRZ ;  /* 0x0000000000027805 */ /* 0x000fe4000001ff00 */
[----:B0-----:R-:W-:-:S07]  /*0130*/  IADD3 R4, PT, PT, R0, -UR4, RZ ;  /* 0x8000000400047c10 */ /* 0x001fce000fffe0ff */
.L_x_22:
[----:B------:R-:W0:Y:S01]  /*0140*/  LDC.64 R10, c[0x0][0x3a0] ;  /* 0x0000e800ff0a7b82 */ /* 0x000e220000000a00 */
[----:B------:R-:W1:Y:S01]  /*0150*/  S2R R6, SR_TID.Y ;  /* 0x0000000000067919 */ /* 0x000e620000002200 */
[----:B------:R-:W2:Y:S02]  /*0160*/  LDCU.64 UR4, c[0x0][0x3b0] ;  /* 0x00007600ff0477ac */ /* 0x000ea40008000a00 */
[----:B--2---:R-:W-:Y:S01]  /*0170*/  MOV R5, UR4 ;  /* 0x0000000400057c02 */ /* 0x004fe20008000f00 */
[----:B------:R-:W-:Y:S01]  /*0180*/  UMOV UR4, URZ ;  /* 0x000000ff00047c82 */ /* 0x000fe20008000000 */
[----:B0-----:R-:W-:Y:S01]  /*0190*/  IADD3 R9, PT, PT, R11, -0x1, RZ ;  /* 0xffffffff0b097810 */ /* 0x001fe20007ffe0ff */
[----:B------:R-:W-:-:S03]  /*01a0*/  IMAD R8, R10, UR6, R3 ;  /* 0x000000060a087c24 */ /* 0x000fc6000f8e0203 */
[----:B------:R-:W-:Y:S02]  /*01b0*/  ISETP.GE.U32.AND P0, PT, R9, 0x7, PT ;  /* 0x000000070900780c */ /* 0x000fe40003f06070 */
[----:B-1----:R-:W-:-:S05]  /*01c0*/  IADD3 R6, PT, PT, R6, -UR5, RZ ;  /* 0x8000000506067c10 */ /* 0x002fca000fffe0ff */
[C---:B------:R-:W-:Y:S01]  /*01d0*/  IMAD R7, R3.reuse, R5, R6 ;  /* 0x0000000503077224 */ /* 0x040fe200078e0206 */
[----:B------:R-:W-:Y:S01]  /*01e0*/  IADD3 R3, PT, PT, R3, 0x1, RZ ;  /* 0x0000000103037810 */ /* 0x000fe20007ffe0ff */
[----:B------:R-:W-:Y:S02]  /*01f0*/  IMAD R6, R8, R11, RZ ;  /* 0x0000000b08067224 */ /* 0x000fe400078e02ff */
[----:B---3--:R-:W-:Y:S01]  /*0200*/  IMAD R8, R10, UR7, R7 ;  /* 0x000000070a087c24 */ /* 0x008fe2000f8e0207 */
[----:B------:R-:W-:Y:S01]  /*0210*/  ISETP.NE.AND P1, PT, R3, R10, PT ;  /* 0x0000000a0300720c */ /* 0x000fe20003f25270 */
[----:B------:R-:W-:-:S12]  /*0220*/  @!P0 BRA `(.L_x_16) ;  /* 0x00000004009c8947 */ /* 0x000fd80003800000 */
[----:B------:R-:W0:Y:S01]  /*0230*/  LDC R5, c[0x0][0x3b0] ;  /* 0x0000ec00ff057b82 */ /* 0x000e220000000800 */
[----:B------:R-:W1:Y:S01]  /*0240*/  LDCU UR5, c[0x0][0x3b4] ;  /* 0x00007680ff0577ac */ /* 0x000e620008000800 */
[----:B------:R-:W-:Y:S01]  /*0250*/  ISETP.GE.U32.AND P0, PT, R7, R10, PT ;  /* 0x0000000a0700720c */ /* 0x000fe20003f06070 */
[-C--:B------:R-:W-:Y:S01]  /*0260*/  IMAD R26, R8, R11.reuse, R4 ;  /* 0x0000000b081a7224 */ /* 0x080fe200078e0204 */
[----:B------:R-:W-:Y:S01]  /*0270*/  MOV R28, R4 ;  /* 0x00000004001c7202 */ /* 0x000fe20000000f00 */
[----:B------:R-:W2:Y:S01]  /*0280*/  LDCU UR4, c[0x0][0x3a4] ;  /* 0x00007480ff0477ac */ /* 0x000ea20008000800 */
[----:B------:R-:W-:Y:S01]  /*0290*/  MOV R23, R6 ;  /* 0x0000000600177202 */ /* 0x000fe20000000f00 */
[----:B--2---:R-:W-:Y:S01]  /*02a0*/  ULOP3.LUT UR4, UR4, 0x7ffffff8, URZ, 0xc0, !UPT ;  /* 0x7ffffff804047892 */ /* 0x004fe2000f8ec0ff */
[CC--:B0-----:R-:W-:Y:S01]  /*02b0*/  LEA R9, R5.reuse, R0.reuse, 0x1 ;  /* 0x0000000005097211 */ /* 0x0c1fe200078e08ff */
[C-C-:B------:R-:W-:Y:S01]  /*02c0*/  IMAD R10, R5.reuse, 0x3, R0.reuse ;  /* 0x00000003050a7824 */ /* 0x140fe200078e0200 */
[C---:B------:R-:W-:Y:S01]  /*02d0*/  LEA R13, R5.reuse, R0, 0x2 ;  /* 0x00000000050d7211 */ /* 0x040fe200078e10ff */
[C-C-:B------:R-:W-:Y:S01]  /*02e0*/  IMAD R14, R5.reuse, 0x5, R0.reuse ;  /* 0x00000005050e7824 */ /* 0x140fe200078e0200 */
[----:B-1----:R-:W-:Y:S01]  /*02f0*/  IADD3 R24, PT, PT, R0, -UR5, R5 ;  /* 0x8000000500187c10 */ /* 0x002fe2000fffe005 */
[--C-:B------:R-:W-:Y:S01]  /*0300*/  IMAD R15, R5, 0x6, R0.reuse ;  /* 0x00000006050f7824 */ /* 0x100fe200078e0200 */
[----:B------:R-:W-:Y:S01]  /*0310*/  IADD3 R9, PT, PT, R9, -UR5, RZ ;  /* 0x8000000509097c10 */ /* 0x000fe2000fffe0ff */
[----:B------:R-:W-:Y:S01]  /*0320*/  IMAD R5, R5, 0x7, R0 ;  /* 0x0000000705057824 */ /* 0x000fe200078e0200 */
[----:B------:R-:W-:Y:S01]  /*0330*/  IADD3 R13, PT, PT, R13, -UR5, RZ ;  /* 0x800000050d0d7c10 */ /* 0x000fe2000fffe0ff */
[----:B------:R-:W-:Y:S01]  /*0340*/  VIADD R15, R15, -UR5 ;  /* 0x800000050f0f7c36 */ /* 0x000fe20008000000 */
[----:B------:R-:W-:Y:S01]  /*0350*/  IADD3 R12, PT, PT, R10, -UR5, RZ ;  /* 0x800000050a0c7c10 */ /* 0x000fe2000fffe0ff */
[-C--:B------:R-:W-:Y:S01]  /*0360*/  IMAD R10, R8, R11.reuse, R9 ;  /* 0x0000000b080a7224 */ /* 0x080fe200078e0209 */
[----:B------:R-:W-:Y:S01]  /*0370*/  IADD3 R14, PT, PT, R14, -UR5, RZ ;  /* 0x800000050e0e7c10 */ /* 0x000fe2000fffe0ff */
[CC--:B------:R-:W-:Y:S01]  /*0380*/  IMAD R20, R8.reuse, R11.reuse, R13 ;  /* 0x0000000b08147224 */ /* 0x0c0fe200078e020d */
[----:B------:R-:W-:Y:S01]  /*0390*/  IADD3 R5, PT, PT, R5, -UR5, RZ ;  /* 0x8000000505057c10 */ /* 0x000fe2000fffe0ff */
[CC--:B------:R-:W-:Y:S01]  /*03a0*/  IMAD R24, R8.reuse, R11.reuse, R24 ;  /* 0x0000000b08187224 */ /* 0x0c0fe200078e0218 */
[----:B------:R-:W-:Y:S01]  /*03b0*/  UIADD3 UR4, UPT, UPT, -UR4, URZ, URZ ;  /* 0x000000ff04047290 */ /* 0x000fe2000fffe1ff */
[----:B------:R-:W-:-:S02]  /*03c0*/  IMAD R12, R8, R11, R12 ;  /* 0x0000000b080c7224 */ /* 0x000fc400078e020c */
[CC--:B------:R-:W-:Y:S02]  /*03d0*/  IMAD R22, R8.reuse, R11.reuse, R14 ;  /* 0x0000000b08167224 */ /* 0x0c0fe400078e020e */
[CC--:B------:R-:W-:Y:S02]  /*03e0*/  IMAD R9, R8.reuse, R11.reuse, R15 ;  /* 0x0000000b08097224 */ /* 0x0c0fe400078e020f */
[----:B------:R-:W-:-:S07]  /*03f0*/  IMAD R13, R8, R11, R5 ;  /* 0x0000000b080d7224 */ /* 0x000fce00078e0205 */
.L_x_17:
[----:B------:R-:W0:Y:S08]  /*0400*/  LDC R11, c[0x0][0x3a4] ;  /* 0x0000e900ff0b7b82 */ /* 0x000e300000000800 */
[----:B------:R-:W1:Y:S08]  /*0410*/  LDC.64 R14, c[0x0][0x388] ;  /* 0x0000e200ff0e7b82 */ /* 0x000e700000000a00 */
[----:B------:R-:W2:Y:S01]  /*0420*/  LDC R5, c[0x0][0x3b0] ;  /* 0x0000ec00ff057b82 */ /* 0x000ea20000000800 */
[----:B0-----:R-:W-:Y:S01]  /*0430*/  ISETP.GE.U32.OR P3, PT, R28, R11, P0 ;  /* 0x0000000b1c00720c */ /* 0x001fe20000766470 */
[----:B-1----:R-:W-:-:S12]  /*0440*/  IMAD.WIDE R14, R23, 0x4, R14 ;  /* 0x00000004170e7825 */ /* 0x002fd800078e020e */
[----:B------:R-:W0:Y:S01]  /*0450*/  @!P3 LDC.64 R16, c[0x0][0x380] ;  /* 0x0000e000ff10bb82 */ /* 0x000e220000000a00 */
[----:B------:R-:W3:Y:S01]  /*0460*/  @!P3 LDG.E R21, desc[UR8][R14.64] ;  /* 0x000000080e15b981 */ /* 0x000ee2000c1e1900 */
[----:B0-----:R-:W-:-:S06]  /*0470*/  @!P3 IMAD.WIDE R18, R26, 0x4, R16 ;  /* 0x000000041a12b825 */ /* 0x001fcc00078e0210 */
[----:B------:R-:W3:Y:S01]  /*0480*/  @!P3 LDG.E R19, desc[UR8][R18.64] ;  /* 0x000000081213b981 */ /* 0x000ee2000c1e1900 */
[----:B--2---:R-:W-:-:S04]  /*0490*/  IADD3 R27, PT, PT, R28, R5, RZ ;  /* 0x000000051c1b7210 */ /* 0x004fc80007ffe0ff */
[----:B------:R-:W-:-:S13]  /*04a0*/  ISETP.GE.U32.OR P4, PT, R27, R11, P0 ;  /* 0x0000000b1b00720c */ /* 0x000fda0000786470 */
[----:B------:R-:W0:Y:S01]  /*04b0*/  @!P4 LDC.64 R16, c[0x0][0x380] ;  /* 0x0000e000ff10cb82 */ /* 0x000e220000000a00 */
[----:B------:R-:W-:-:S04]  /*04c0*/  IADD3 R27, PT, PT, R27, R5, RZ ;  /* 0x000000051b1b7210 */ /* 0x000fc80007ffe0ff */
[----:B------:R-:W-:-:S13]  /*04d0*/  ISETP.GE.U32.OR P2, PT, R27, R11, P0 ;  /* 0x0000000b1b00720c */ /* 0x000fda0000746470 */
[----:B------:R-:W2:Y:S01]  /*04e0*/  @!P2 LDG.E R29, desc[UR8][R14.64+0x8] ;  /* 0x000008080e1da981 */ /* 0x000ea2000c1e1900 */
[----:B0-----:R-:W-:-:S05]  /*04f0*/  @!P4 IMAD.WIDE R16, R24, 0x4, R16 ;  /* 0x000000041810c825 */ /* 0x001fca00078e0210 */
[----:B------:R0:W4:Y:S02]  /*0500*/  @!P4 LDG.E R25, desc[UR8][R16.64] ;  /* 0x000000081019c981 */ /* 0x000124000c1e1900 */
[----:B0-----:R-:W0:Y:S01]  /*0510*/  @!P2 LDC.64 R16, c[0x0][0x380] ;  /* 0x0000e000ff10ab82 */ /* 0x001e220000000a00 */
[----:B---3--:R-:W-:Y:S02]  /*0520*/  @!P3 FFMA R2, R19, R21, R2 ;  /* 0x000000151302b223 */ /* 0x008fe40000000002 */
[----:B------:R-:W4:Y:S01]  /*0530*/  @!P4 LDG.E R21, desc[UR8][R14.64+0x4] ;  /* 0x000004080e15c981 */ /* 0x000f22000c1e1900 */
[----:B0-----:R-:W-:-:S06]  /*0540*/  @!P2 IMAD.WIDE R18, R10, 0x4, R16 ;  /* 0x000000040a12a825 */ /* 0x001fcc00078e0210 */
[----:B------:R-:W2:Y:S01]  /*0550*/  @!P2 LDG.E R19, desc[UR8][R18.64] ;  /* 0x000000081213a981 */ /* 0x000ea2000c1e1900 */
[----:B------:R-:W-:-:S04]  /*0560*/  IADD3 R27, PT, PT, R27, R5, RZ ;  /* 0x000000051b1b7210 */ /* 0x000fc80007ffe0ff */
[----:B------:R-:W-:-:S13]  /*0570*/  ISETP.GE.U32.OR P3, PT, R27, R11, P0 ;  /* 0x0000000b1b00720c */ /* 0x000fda0000766470 */
[----:B------:R-:W0:Y:S02]  /*0580*/  @!P3 LDC.64 R16, c[0x0][0x380] ;  /* 0x0000e000ff10bb82 */ /* 0x000e240000000a00 */
[----:B0-----:R-:W-:-:S06]  /*0590*/  @!P3 IMAD.WIDE R16, R12, 0x4, R16 ;  /* 0x000000040c10b825 */ /* 0x001fcc00078e0210 */
[----:B------:R-:W3:Y:S01]  /*05a0*/  @!P3 LDG.E R17, desc[UR8][R16.64] ;  /* 0x000000081011b981 */ /* 0x000ee2000c1e1900 */
[----:B----4-:R-:W-:Y:S01]  /*05b0*/  @!P4 FFMA R2, R25, R21, R2 ;  /* 0x000000151902c223 */ /* 0x010fe20000000002 */
[----:B------:R-:W-:Y:S02]  /*05c0*/  IADD3 R21, PT, PT, R27, R5, RZ ;  /* 0x000000051b157210 */ /* 0x000fe40007ffe0ff */
[----:B------:R-:W3:Y:S02]  /*05d0*/  @!P3 LDG.E R25, desc[UR8][R14.64+0xc] ;  /* 0x00000c080e19b981 */ /* 0x000ee4000c1e1900 */
[----:B------:R-:W-:Y:S01]  /*05e0*/  ISETP.GE.U32.OR P4, PT, R21, R11, P0 ;  /* 0x0000000b1500720c */ /* 0x000fe20000786470 */
[----:B--2---:R-:W-:-:S12]  /*05f0*/  @!P2 FFMA R2, R19, R29, R2 ;  /* 0x0000001d1302a223 */ /* 0x004fd80000000002 */
[----:B------:R-:W0:Y:S01]  /*0600*/  @!P4 LDC.64 R18, c[0x0][0x380] ;  /* 0x0000e000ff12cb82 */ /* 0x000e220000000a00 */
[----:B------:R-:W2:Y:S01]  /*0610*/  @!P4 LDG.E R27, desc[UR8][R14.64+0x10] ;  /* 0x000010080e1bc981 */ /* 0x000ea2000c1e1900 */
[----:B0-----:R-:W-:-:S06]  /*0620*/  @!P4 IMAD.WIDE R18, R20, 0x4, R18 ;  /* 0x000000041412c825 */ /* 0x001fcc00078e0212 */
[----:B------:R-:W2:Y:S01]  /*0630*/  @!P4 LDG.E R19, desc[UR8][R18.64] ;  /* 0x000000081213c981 */ /* 0x000ea2000c1e1900 */
[----:B------:R-:W-:-:S04]  /*0640*/  IADD3 R21, PT, PT, R21, R5, RZ ;  /* 0x0000000515157210 */ /* 0x000fc80007ffe0ff */
[C---:B------:R-:W-:Y:S01]  /*0650*/  ISETP.GE.U32.OR P2, PT, R21.reuse, R11, P0 ;  /* 0x0000000b1500720c */ /* 0x040fe20000746470 */
[----:B------:R-:W-:Y:S02]  /*0660*/  IMAD.IADD R21, R21, 0x1, R5 ;  /* 0x0000000115157824 */ /* 0x000fe400078e0205 */
[----:B---3--:R-:W-:-:S10]  /*0670*/  @!P3 FFMA R2, R17, R25, R2 ;  /* 0x000000191102b223 */ /* 0x008fd40000000002 */
[----:B------:R-:W0:Y:S01]  /*0680*/  @!P2 LDC.64 R16, c[0x0][0x380] ;  /* 0x0000e000ff10ab82 */ /* 0x000e220000000a00 */
[C---:B------:R-:W-:Y:S01]  /*0690*/  ISETP.GE.U32.OR P3, PT, R21.reuse, R11, P0 ;  /* 0x0000000b1500720c */ /* 0x040fe20000766470 */
[----:B------:R-:W3:Y:S01]  /*06a0*/  @!P2 LDG.E R25, desc[UR8][R14.64+0x14] ;  /* 0x000014080e19a981 */ /* 0x000ee2000c1e1900 */
[----:B------:R-:W-:-:S04]  /*06b0*/  IADD3 R21, PT, PT, R21, R5, RZ ;  /* 0x0000000515157210 */ /* 0x000fc80007ffe0ff */
[----:B------:R-:W-:Y:S01]  /*06c0*/  ISETP.GE.U32.OR P5, PT, R21, R11, P0 ;  /* 0x0000000b1500720c */ /* 0x000fe200007a6470 */
[----:B0-----:R-:W-:-:S05]  /*06d0*/  @!P2 IMAD.WIDE R16, R22, 0x4, R16 ;  /* 0x000000041610a825 */ /* 0x001fca00078e0210 */
[----:B------:R0:W3:Y:S07]  /*06e0*/  @!P2 LDG.E R21, desc[UR8][R16.64] ;  /* 0x000000081015a981 */ /* 0x0000ee000c1e1900 */
[----:B0-----:R-:W0:Y:S01]  /*06f0*/  @!P5 LDC.64 R16, c[0x0][0x380] ;  /* 0x0000e000ff10db82 */ /* 0x001e220000000a00 */
[----:B--2---:R-:W-:Y:S02]  /*0700*/  @!P4 FFMA R2, R19, R27, R2 ;  /* 0x0000001b1302c223 */ /* 0x004fe40000000002 */
[----:B------:R-:W2:Y:S05]  /*0710*/  @!P3 LDG.E R27, desc[UR8][R14.64+0x18] ;  /* 0x000018080e1bb981 */ /* 0x000eaa000c1e1900 */
[----:B------:R-:W1:Y:S01]  /*0720*/  @!P3 LDC.64 R18, c[0x0][0x380] ;  /* 0x0000e000ff12bb82 */ /* 0x000e620000000a00 */
[----:B0-----:R-:W-:-:S05]  /*0730*/  @!P5 IMAD.WIDE R16, R13, 0x4, R16 ;  /* 0x000000040d10d825 */ /* 0x001fca00078e0210 */
[----:B------:R-:W4:Y:S01]  /*0740*/  @!P5 LDG.E R29, desc[UR8][R16.64] ;  /* 0x00000008101dd981 */ /* 0x000f22000c1e1900 */
[----:B-1----:R-:W-:-:S06]  /*0750*/  @!P3 IMAD.WIDE R18, R9, 0x4, R18 ;  /* 0x000000040912b825 */ /* 0x002fcc00078e0212 */
[----:B------:R-:W2:Y:S04]  /*0760*/  @!P3 LDG.E R19, desc[UR8][R18.64] ;  /* 0x000000081213b981 */ /* 0x000ea8000c1e1900 */
[----:B------:R-:W4:Y:S01]  /*0770*/  @!P5 LDG.E R18, desc[UR8][R14.64+0x1c] ;  /* 0x00001c080e12d981 */ /* 0x000f22000c1e1900 */
[----:B------:R-:W-:-:S04]  /*0780*/  UIADD3 UR4, UPT, UPT, UR4, 0x8, URZ ;  /* 0x0000000804047890 */ /* 0x000fc8000fffe0ff */
[----:B------:R-:W-:Y:S01]  /*0790*/  UISETP.NE.AND UP0, UPT, UR4, URZ, UPT ;  /* 0x000000ff0400728c */ /* 0x000fe2000bf05270 */
[----:B------:R-:W-:Y:S01]  /*07a0*/  IADD3 R23, PT, PT, R23, 0x8, RZ ;  /* 0x0000000817177810 */ /* 0x000fe20007ffe0ff */
[C---:B------:R-:W-:Y:S01]  /*07b0*/  IMAD R22, R5.reuse, 0x8, R22 ;  /* 0x0000000805167824 */ /* 0x040fe200078e0216 */
[C---:B------:R-:W-:Y:S02]  /*07c0*/  LEA R28, R5.reuse, R28, 0x3 ;  /* 0x0000001c051c7211 */ /* 0x040fe400078e18ff */
[C---:B------:R-:W-:Y:S02]  /*07d0*/  LEA R26, R5.reuse, R26, 0x3 ;  /* 0x0000001a051a7211 */ /* 0x040fe400078e18ff */
[C---:B------:R-:W-:Y:S02]  /*07e0*/  LEA R24, R5.reuse, R24, 0x3 ;  /* 0x0000001805187211 */ /* 0x040fe400078e18ff */
[C---:B------:R-:W-:Y:S02]  /*07f0*/  LEA R10, R5.reuse, R10, 0x3 ;  /* 0x0000000a050a7211 */ /* 0x040fe400078e18ff */
[----:B------:R-:W-:-:S02]  /*0800*/  LEA R12, R5, R12, 0x3 ;  /* 0x0000000c050c7211 */ /* 0x000fc400078e18ff */
[C---:B------:R-:W-:Y:S02]  /*0810*/  LEA R20, R5.reuse, R20, 0x3 ;  /* 0x0000001405147211 */ /* 0x040fe400078e18ff */
[C---:B------:R-:W-:Y:S02]  /*0820*/  LEA R9, R5.reuse, R9, 0x3 ;  /* 0x0000000905097211 */ /* 0x040fe400078e18ff */
[----:B------:R-:W-:Y:S01]  /*0830*/  LEA R13, R5, R13, 0x3 ;  /* 0x0000000d050d7211 */ /* 0x000fe200078e18ff */
[----:B---3--:R-:W-:-:S04]  /*0840*/  @!P2 FFMA R2, R21, R25, R2 ;  /* 0x000000191502a223 */ /* 0x008fc80000000002 */
[----:B--2---:R-:W-:-:S04]  /*0850*/  @!P3 FFMA R2, R19, R27, R2 ;  /* 0x0000001b1302b223 */ /* 0x004fc80000000002 */
[----:B----4-:R-:W-:Y:S01]  /*0860*/  @!P5 FFMA R2, R29, R18, R2 ;  /* 0x000000121d02d223 */ /* 0x010fe20000000002 */
[----:B------:R-:W-:Y:S06]  /*0870*/  BRA.U UP0, `(.L_x_17) ;  /* 0xfffffff900e07547 */ /* 0x000fec000b83ffff */
[----:B------:R-:W0:Y:S02]  /*0880*/  LDCU UR4, c[0x0][0x3a4] ;  /* 0x00007480ff0477ac */ /* 0x000e240008000800 */
[----:B0-----:R-:W-:-:S12]  /*0890*/  ULOP3.LUT UR4, UR4, 0x7ffffff8, URZ, 0xc0, !UPT ;  /* 0x7ffffff804047892 */ /* 0x001fd8000f8ec0ff */
.L_x_16:
[----:B------:R-:W0:Y:S02]  /*08a0*/  LDCU UR5, c[0x0][0x3a4] ;  /* 0x00007480ff0577ac */ /* 0x000e240008000800 */
[----:B0-----:R-:W-:-:S04]  /*08b0*/  ULOP3.LUT UR5, UR5, 0x7, URZ, 0xc0, !UPT ;  /* 0x0000000705057892 */ /* 0x001fc8000f8ec0ff */
[----:B------:R-:W-:-:S09]  /*08c0*/  UISETP.NE.AND UP0, UPT, UR5, URZ, UPT ;  /* 0x000000ff0500728c */ /* 0x000fd2000bf05270 */
[----:B------:R-:W-:Y:S05]  /*08d0*/  BRA.U !UP0, `(.L_x_18) ;  /* 0x0000000508587547 */ /* 0x000fea000b800000 */
[----:B------:R-:W-:Y:S01]  /*08e0*/  UIADD3 UR5, UPT, UPT, UR5, -0x1, URZ ;  /* 0xffffffff05057890 */ /* 0x000fe2000fffe0ff */
[----:B------:R-:W-:-:S03]  /*08f0*/  LOP3.LUT P2, R9, R11, 0x3, RZ, 0xc0, !PT ;  /* 0x000000030b097812 */ /* 0x000fc6000784c0ff */
[----:B------:R-:W-:-:S09]  /*0900*/  UISETP.GE.U32.AND UP0, UPT, UR5, 0x3, UPT ;  /* 0x000000030500788c */ /* 0x000fd2000bf06070 */
[----:B------:R-:W-:Y:S05]  /*0910*/  BRA.U !UP0, `(.L_x_19) ;  /* 0x0000000108987547 */ /* 0x000fea000b800000 */
[----:B------:R-:W0:Y:S01]  /*0920*/  LDCU UR5, c[0x0][0x3a0] ;  /* 0x00007400ff0577ac */ /* 0x000e220008000800 */
[----:B------:R-:W-:Y:S01]  /*0930*/  IMAD R24, R5, UR4, R4 ;  /* 0x0000000405187c24 */ /* 0x000fe2000f8e0204 */
[----:B------:R-:W1:Y:S01]  /*0940*/  LDC.64 R20, c[0x0][0x388] ;  /* 0x0000e200ff147b82 */ /* 0x000e620000000a00 */
[----:B------:R-:W-:-:S03]  /*0950*/  IADD3 R23, PT, PT, R6, UR4, RZ ;  /* 0x0000000406177c10 */ /* 0x000fc6000fffe0ff */
[----:B------:R-:W-:-:S04]  /*0960*/  IADD3 R26, PT, PT, R24, R5, RZ ;  /* 0x00000005181a7210 */ /* 0x000fc80007ffe0ff */
[----:B------:R-:W-:-:S04]  /*0970*/  IADD3 R22, PT, PT, R26, R5, RZ ;  /* 0x000000051a167210 */ /* 0x000fc80007ffe0ff */
[----:B------:R-:W-:Y:S02]  /*0980*/  IADD3 R10, PT, PT, R22, R5, RZ ;  /* 0x00000005160a7210 */ /* 0x000fe40007ffe0ff */
[----:B0-----:R-:W-:-:S04]  /*0990*/  ISETP.GE.U32.AND P0, PT, R7, UR5, PT ;  /* 0x0000000507007c0c */ /* 0x001fc8000bf06070 */
[-C--:B------:R-:W-:Y:S02]  /*09a0*/  ISETP.GE.U32.OR P3, PT, R24, R11.reuse, P0 ;  /* 0x0000000b1800720c */ /* 0x080fe40000766470 */
[-C--:B------:R-:W-:Y:S02]  /*09b0*/  ISETP.GE.U32.OR P4, PT, R26, R11.reuse, P0 ;  /* 0x0000000b1a00720c */ /* 0x080fe40000786470 */
[-C--:B------:R-:W-:Y:S01]  /*09c0*/  ISETP.GE.U32.OR P5, PT, R22, R11.reuse, P0 ;  /* 0x0000000b1600720c */ /* 0x080fe200007a6470 */
[----:B-1----:R-:W-:Y:S01]  /*09d0*/  IMAD.WIDE R20, R23, 0x4, R20 ;  /* 0x0000000417147825 */ /* 0x002fe200078e0214 */
[----:B------:R-:W-:-:S07]  /*09e0*/  ISETP.GE.U32.OR P0, PT, R10, R11, P0 ;  /* 0x0000000b0a00720c */ /* 0x000fce0000706470 */
[----:B------:R-:W0:Y:S01]  /*09f0*/  @!P3 LDC.64 R18, c[0x0][0x380] ;  /* 0x0000e000ff12bb82 */ /* 0x000e220000000a00 */
[CC--:B------:R-:W-:Y:S01]  /*0a00*/  @!P3 IMAD R25, R8.reuse, R11.reuse, R24 ;  /* 0x0000000b0819b224 */ /* 0x0c0fe200078e0218 */
[----:B------:R-:W2:Y:S01]  /*0a10*/  @!P3 LDG.E R23, desc[UR8][R20.64] ;  /* 0x000000081417b981 */ /* 0x000ea2000c1e1900 */
[----:B------:R-:W-:-:S03]  /*0a20*/  @!P4 IMAD R27, R8, R11, R26 ;  /* 0x0000000b081bc224 */ /* 0x000fc600078e021a */
[----:B------:R-:W3:Y:S02]  /*0a30*/  @!P0 LDG.E R24, desc[UR8][R20.64+0xc] ;  /* 0x00000c0814188981 */ /* 0x000ee4000c1e1900 */
[----:B------:R-:W1:Y:S08]  /*0a40*/  @!P4 LDC.64 R12, c[0x0][0x380] ;  /* 0x0000e000ff0ccb82 */ /* 0x000e700000000a00 */
[----:B------:R-:W4:Y:S08]  /*0a50*/  @!P5 LDC.64 R14, c[0x0][0x380] ;  /* 0x0000e000ff0edb82 */ /* 0x000f300000000a00 */
[----:B------:R-:W5:Y:S01]  /*0a60*/  @!P0 LDC.64 R16, c[0x0][0x380] ;  /* 0x0000e000ff108b82 */ /* 0x000f620000000a00 */
[----:B0-----:R-:W-:-:S04]  /*0a70*/  @!P3 IMAD.WIDE R18, R25, 0x4, R18 ;  /* 0x000000041912b825 */ /* 0x001fc800078e0212 */
[----:B------:R-:W-:Y:S02]  /*0a80*/  @!P5 IMAD R25, R8, R11, R22 ;  /* 0x0000000b0819d224 */ /* 0x000fe400078e0216 */
[----:B------:R-:W2:Y:S01]  /*0a90*/  @!P3 LDG.E R19, desc[UR8][R18.64] ;  /* 0x000000081213b981 */ /* 0x000ea2000c1e1900 */
[----:B-1----:R-:W-:-:S03]  /*0aa0*/  @!P4 IMAD.WIDE R12, R27, 0x4, R12 ;  /* 0x000000041b0cc825 */ /* 0x002fc600078e020c */
[----:B------:R-:W3:Y:S04]  /*0ab0*/  @!P5 LDG.E R22, desc[UR8][R20.64+0x8] ;  /* 0x000008081416d981 */ /* 0x000ee8000c1e1900 */
[----:B------:R-:W3:Y:S01]  /*0ac0*/  @!P4 LDG.E R13, desc[UR8][R12.64] ;  /* 0x000000080c0dc981 */ /* 0x000ee2000c1e1900 */
[----:B----4-:R-:W-:-:S04]  /*0ad0*/  @!P5 IMAD.WIDE R14, R25, 0x4, R14 ;  /* 0x00000004190ed825 */ /* 0x010fc800078e020e */
[----:B------:R-:W-:Y:S02]  /*0ae0*/  @!P0 IMAD R25, R8, R11, R10 ;  /* 0x0000000b08198224 */ /* 0x000fe400078e020a */
[----:B------:R-:W3:Y:S02]  /*0af0*/  @!P4 LDG.E R10, desc[UR8][R20.64+0x4] ;  /* 0x00000408140ac981 */ /* 0x000ee4000c1e1900 */
[----:B-----5:R-:W-:Y:S02]  /*0b00*/  @!P0 IMAD.WIDE R16, R25, 0x4, R16 ;  /* 0x0000000419108825 */ /* 0x020fe400078e0210 */
[----:B------:R-:W4:Y:S04]  /*0b10*/  @!P5 LDG.E R15, desc[UR8][R14.64] ;  /* 0x000000080e0fd981 */ /* 0x000f28000c1e1900 */
[----:B------:R-:W5:Y:S01]  /*0b20*/  @!P0 LDG.E R17, desc[UR8][R16.64] ;  /* 0x0000000810118981 */ /* 0x000f62000c1e1900 */
[----:B------:R-:W-:Y:S01]  /*0b30*/  UIADD3 UR4, UPT, UPT, UR4, 0x4, URZ ;  /* 0x0000000404047890 */ /* 0x000fe2000fffe0ff */
[----:B--2---:R-:W-:-:S04]  /*0b40*/  @!P3 FFMA R2, R19, R23, R2 ;  /* 0x000000171302b223 */ /* 0x004fc80000000002 */
[----:B---3--:R-:W-:-:S04]  /*0b50*/  @!P4 FFMA R2, R13, R10, R2 ;  /* 0x0000000a0d02c223 */ /* 0x008fc80000000002 */
[----:B----4-:R-:W-:-:S04]  /*0b60*/  @!P5 FFMA R2, R15, R22, R2 ;  /* 0x000000160f02d223 */ /* 0x010fc80000000002 */
[----:B-----5:R-:W-:-:S07]  /*0b70*/  @!P0 FFMA R2, R17, R24, R2 ;  /* 0x0000001811028223 */ /* 0x020fce0000000002 */
.L_x_19:
[----:B------:R-:W-:Y:S05]  /*0b80*/  @!P2 BRA `(.L_x_18) ;  /* 0x0000000000aca947 */ /* 0x000fea0003800000 */
[----:B------:R-:W-:Y:S02]  /*0b90*/  ISETP.NE.AND P0, PT, R9, 0x1, PT ;  /* 0x000000010900780c */ /* 0x000fe40003f05270 */
[----:B------:R-:W-:-:S04]  /*0ba0*/  LOP3.LUT R10, R11, 0x1, RZ, 0xc0, !PT ;  /* 0x000000010b0a7812 */ /* 0x000fc800078ec0ff */
[----:B------:R-:W-:-:S07]  /*0bb0*/  ISETP.NE.U32.AND P3, PT, R10, 0x1, PT ;  /* 0x000000010a00780c */ /* 0x000fce0003f65070 */
[----:B------:R-:W-:Y:S06]  /*0bc0*/  @!P0 BRA `(.L_x_20) ;  /* 0x0000000000588947 */ /* 0x000fec0003800000 */
[----:B------:R-:W0:Y:S01]  /*0bd0*/  LDCU UR5, c[0x0][0x3a0] ;  /* 0x00007400ff0577ac */ /* 0x000e220008000800 */
[----:B------:R-:W-:Y:S01]  /*0be0*/  IMAD R18, R5, UR4, R4 ;  /* 0x0000000405127c24 */ /* 0x000fe2000f8e0204 */
[----:B------:R-:W1:Y:S01]  /*0bf0*/  LDC.64 R14, c[0x0][0x388] ;  /* 0x0000e200ff0e7b82 */ /* 0x000e620000000a00 */
[----:B------:R-:W-:-:S03]  /*0c00*/  IADD3 R19, PT, PT, R6, UR4, RZ ;  /* 0x0000000406137c10 */ /* 0x000fc6000fffe0ff */
[----:B------:R-:W-:Y:S02]  /*0c10*/  IADD3 R10, PT, PT, R18, R5, RZ ;  /* 0x00000005120a7210 */ /* 0x000fe40007ffe0ff */
[----:B0-----:R-:W-:-:S04]  /*0c20*/  ISETP.GE.U32.AND P0, PT, R7, UR5, PT ;  /* 0x0000000507007c0c */ /* 0x001fc8000bf06070 */
[-C--:B------:R-:W-:Y:S02]  /*0c30*/  ISETP.GE.U32.OR P2, PT, R18, R11.reuse, P0 ;  /* 0x0000000b1200720c */ /* 0x080fe40000746470 */
[----:B------:R-:W-:Y:S01]  /*0c40*/  ISETP.GE.U32.OR P0, PT, R10, R11, P0 ;  /* 0x0000000b0a00720c */ /* 0x000fe20000706470 */
[----:B-1----:R-:W-:-:S10]  /*0c50*/  IMAD.WIDE R14, R19, 0x4, R14 ;  /* 0x00000004130e7825 */ /* 0x002fd400078e020e */
[----:B------:R-:W0:Y:S01]  /*0c60*/  @!P2 LDC.64 R16, c[0x0][0x380] ;  /* 0x0000e000ff10ab82 */ /* 0x000e220000000a00 */
[CC--:B------:R-:W-:Y:S02]  /*0c70*/  @!P2 IMAD R9, R8.reuse, R11.reuse, R18 ;  /* 0x0000000b0809a224 */ /* 0x0c0fe400078e0212 */
[----:B------:R-:W-:Y:S02]  /*0c80*/  @!P0 IMAD R19, R8, R11, R10 ;  /* 0x0000000b08138224 */ /* 0x000fe400078e020a */
[----:B------:R-:W2:Y:S03]  /*0c90*/  @!P0 LDG.E R10, desc[UR8][R14.64+0x4] ;  /* 0x000004080e0a8981 */ /* 0x000ea6000c1e1900 */
[----:B------:R-:W1:Y:S01]  /*0ca0*/  @!P0 LDC.64 R12, c[0x0][0x380] ;  /* 0x0000e000ff0c8b82 */ /* 0x000e620000000a00 */
[----:B0-----:R-:W-:Y:S02]  /*0cb0*/  @!P2 IMAD.WIDE R16, R9, 0x4, R16 ;  /* 0x000000040910a825 */ /* 0x001fe400078e0210 */
[----:B------:R-:W3:Y:S04]  /*0cc0*/  @!P2 LDG.E R9, desc[UR8][R14.64] ;  /* 0x000000080e09a981 */ /* 0x000ee8000c1e1900 */
[----:B------:R-:W3:Y:S01]  /*0cd0*/  @!P2 LDG.E R17, desc[UR8][R16.64] ;  /* 0x000000081011a981 */ /* 0x000ee2000c1e1900 */
[----:B-1----:R-:W-:-:S06]  /*0ce0*/  @!P0 IMAD.WIDE R12, R19, 0x4, R12 ;  /* 0x00000004130c8825 */ /* 0x002fcc00078e020c */
[----:B------:R-:W2:Y:S01]  /*0cf0*/  @!P0 LDG.E R13, desc[UR8][R12.64] ;  /* 0x000000080c0d8981 */ /* 0x000ea2000c1e1900 */
[----:B------:R-:W-:Y:S01]  /*0d00*/  UIADD3 UR4, UPT, UPT, UR4, 0x2, URZ ;  /* 0x0000000204047890 */ /* 0x000fe2000fffe0ff */
[----:B---3--:R-:W-:-:S04]  /*0d10*/  @!P2 FFMA R2, R17, R9, R2 ;  /* 0x000000091102a223 */ /* 0x008fc80000000002 */
[----:B--2---:R-:W-:-:S07]  /*0d20*/  @!P0 FFMA R2, R13, R10, R2 ;  /* 0x0000000a0d028223 */ /* 0x004fce0000000002 */
.L_x_20:
[----:B------:R-:W-:Y:S05]  /*0d30*/  @P3 BRA `(.L_x_18) ;  /* 0x0000000000403947 */ /* 0x000fea0003800000 */
[----:B------:R-:W0:Y:S01]  /*0d40*/  LDCU UR5, c[0x0][0x3a0] ;  /* 0x00007400ff0577ac */ /* 0x000e220008000800 */
[----:B------:R-:W-:Y:S01]  /*0d50*/  IMAD R10, R5, UR4, R4 ;  /* 0x00000004050a7c24 */ /* 0x000fe2000f8e0204 */
[----:B------:R-:W-:Y:S04]  /*0d60*/  BSSY.RECONVERGENT B0, `(.L_x_18) ;  /* 0x000000d000007945 */ /* 0x000fe80003800200 */
[----:B------:R-:W-:-:S04]  /*0d70*/  ISETP.GE.U32.AND P0, PT, R10, R11, PT ;  /* 0x0000000b0a00720c */ /* 0x000fc80003f06070 */
[----:B0-----:R-:W-:-:S13]  /*0d80*/  ISETP.GE.U32.OR P0, PT, R7, UR5, P0 ;  /* 0x0000000507007c0c */ /* 0x001fda0008706470 */
[----:B------:R-:W-:Y:S05]  /*0d90*/  @P0 BRA `(.L_x_21) ;  /* 0x0000000000240947 */ /* 0x000fea0003800000 */
[----:B------:R-:W0:Y:S01]  /*0da0*/  LDC.64 R12, c[0x0][0x380] ;  /* 0x0000e000ff0c7b82 */ /* 0x000e220000000a00 */
[----:B------:R-:W-:Y:S01]  /*0db0*/  IADD3 R9, PT, PT, R6, UR4, RZ ;  /* 0x0000000406097c10 */ /* 0x000fe2000fffe0ff */
[----:B------:R-:W-:-:S06]  /*0dc0*/  IMAD R7, R8, R11, R10 ;  /* 0x0000000b08077224 */ /* 0x000fcc00078e020a */
[----:B------:R-:W1:Y:S01]  /*0dd0*/  LDC.64 R14, c[0x0][0x388] ;  /* 0x0000e200ff0e7b82 */ /* 0x000e620000000a00 */
[----:B0-----:R-:W-:-:S06]  /*0de0*/  IMAD.WIDE R6, R7, 0x4, R12 ;  /* 0x0000000407067825 */ /* 0x001fcc00078e020c */
[----:B------:R-:W2:Y:S01]  /*0df0*/  LDG.E R7, desc[UR8][R6.64] ;  /* 0x0000000806077981 */ /* 0x000ea2000c1e1900 */
[----:B-1----:R-:W-:-:S06]  /*0e00*/  IMAD.WIDE R8, R9, 0x4, R14 ;  /* 0x0000000409087825 */ /* 0x002fcc00078e020e */
[----:B------:R-:W2:Y:S02]  /*0e10*/  LDG.E R8, desc[UR8][R8.64] ;  /* 0x0000000808087981 */ /* 0x000ea4000c1e1900 */
[----:B--2---:R-:W-:-:S07]  /*0e20*/  FFMA R2, R7, R8, R2 ;  /* 0x0000000807027223 */ /* 0x004fce0000000002 */
.L_x_21:
[----:B------:R-:W-:Y:S05]  /*0e30*/  BSYNC.RECONVERGENT B0 ;  /* 0x0000000000007941 */ /* 0x000fea0003800200 */
.L_x_18:
[----:B------:R-:W-:Y:S05]  /*0e40*/  @P1 BRA `(.L_x_22) ;  /* 0xfffffff000bc1947 */ /* 0x000fea000383ffff */
.L_x_15:
[----:B------:R-:W0:Y:S01]  /*0e50*/  S2R R3, SR_TID.Y ;  /* 0x0000000000037919 */ /* 0x000e220000002200 */
[----:B------:R-:W3:Y:S01]  /*0e60*/  LDCU UR4, c[0x0][0x398] ;  /* 0x00007300ff0477ac */ /* 0x000ee20008000800 */
[----:B------:R-:W0:Y:S08]  /*0e70*/  LDC.64 R6, c[0x0][0x3a8] ;  /* 0x0000ea00ff067b82 */ /* 0x000e300000000a00 */
[----:B------:R-:W1:Y:S01]  /*0e80*/  LDC.64 R4, c[0x0][0x390] ;  /* 0x0000e400ff047b82 */ /* 0x000e620000000a00 */
[----:B---3--:R-:W-:-:S06]  /*0e90*/  UIMAD UR4, UR6, UR4, UR7 ;  /* 0x00000004060472a4 */ /* 0x008fcc000f8e0207 */
[----:B0-----:R-:W-:-:S04]  /*0ea0*/  IMAD R3, R6, UR4, R3 ;  /* 0x0000000406037c24 */ /* 0x001fc8000f8e0203 */
[----:B------:R-:W-:-:S04]  /*0eb0*/  IMAD R3, R3, R7, R0 ;  /* 0x0000000703037224 */ /* 0x000fc800078e0200 */
[----:B-1----:R-:W-:-:S05]  /*0ec0*/  IMAD.WIDE R4, R3, 0x4, R4 ;  /* 0x0000000403047825 */ /* 0x002fca00078e0204 */
[----:B------:R-:W-:Y:S01]  /*0ed0*/  STG.E desc[UR8][R4.64], R2 ;  /* 0x0000000204007986 */ /* 0x000fe2000c101908 */
[----:B------:R-:W-:Y:S05]  /*0ee0*/  EXIT ;  /* 0x000000000000794d */ /* 0x000fea0003800000 */
.L_x_23:
        /* <DEDUP_REMOVED lines=9> */
.L_x_85:


//--------------------- .text._Z19elementwise_add_gpuPKfS0_Pfi --------------------------
	.section	.text._Z19elementwise_add_gpuPKfS0_Pfi,"ax",@progbits
	.align	128
        .global         _Z19elementwise_add_gpuPKfS0_Pfi
        .type           _Z19elementwise_add_gpuPKfS0_Pfi,@function
        .size           _Z19elementwise_add_gpuPKfS0_Pfi,(.L_x_86 - _Z19elementwise_add_gpuPKfS0_Pfi)
        .other          _Z19elementwise_add_gpuPKfS0_Pfi,@"STO_CUDA_ENTRY STV_DEFAULT"
_Z19elementwise_add_gpuPKfS0_Pfi:
.text._Z19elementwise_add_gpuPKfS0_Pfi:
        /* <DEDUP_REMOVED lines=9> */
[----:B------:R-:W1:Y:S07]  /*0090*/  LDCU.64 UR4, c[0x0][0x358] ;  /* 0x00006b00ff0477ac */ /* 0x000e6e0008000a00 */
[----:B------:R-:W2:Y:S08]  /*00a0*/  LDC.64 R4, c[0x0][0x388] ;  /* 0x0000e200ff047b82 */ /* 0x000eb00000000a00 */
[----:B------:R-:W3:Y:S01]  /*00b0*/  LDC.64 R6, c[0x0][0x390] ;  /* 0x0000e400ff067b82 */ /* 0x000ee20000000a00 */
[----:B0-----:R-:W-:-:S06]  /*00c0*/  IMAD.WIDE R2, R9, 0x4, R2 ;  /* 0x0000000409027825 */ /* 0x001fcc00078e0202 */
[----:B-1----:R-:W4:Y:S01]  /*00d0*/  LDG.E R2, desc[UR4][R2.64] ;  /* 0x0000000402027981 */ /* 0x002f22000c1e1900 */
[----:B--2---:R-:W-:-:S06]  /*00e0*/  IMAD.WIDE R4, R9, 0x4, R4 ;  /* 0x0000000409047825 */ /* 0x004fcc00078e0204 */
[----:B------:R-:W4:Y:S01]  /*00f0*/  LDG.E R5, desc[UR4][R4.64] ;  /* 0x0000000404057981 */ /* 0x000f22000c1e1900 */
[----:B---3--:R-:W-:-:S04]  /*0100*/  IMAD.WIDE R6, R9, 0x4, R6 ;  /* 0x0000000409067825 */ /* 0x008fc800078e0206 */
[----:B----4-:R-:W-:-:S05]  /*0110*/  FADD R9, R2, R5 ;  /* 0x0000000502097221 */ /* 0x010fca0000000000 */
[----:B------:R-:W-:Y:S01]  /*0120*/  STG.E desc[UR4][R6.64], R9 ;  /* 0x0000000906007986 */ /* 0x000fe2000c101904 */
[----:B------:R-:W-:Y:S05]  /*0130*/  EXIT ;  /* 0x000000000000794d */ /* 0x000fea0003800000 */
.L_x_24:
        /* <DEDUP_REMOVED lines=12> */
.L_x_86:


//--------------------- .text._Z16relu_forward_gpuPKfPfi --------------------------
	.section	.text._Z16relu_forward_gpuPKfPfi,"ax",@progbits
	.align	128
        .global         _Z16relu_forward_gpuPKfPfi
        .type           _Z16relu_forward_gpuPKfPfi,@function
        .size           _Z16relu_forward_gpuPKfPfi,(.L_x_87 - _Z16relu_forward_gpuPKfPfi)
        .other          _Z16relu_forward_gpuPKfPfi,@"STO_CUDA_ENTRY STV_DEFAULT"
_Z16relu_forward_gpuPKfPfi:
.text._Z16relu_forward_gpuPKfPfi:
        /* <DEDUP_REMOVED lines=10> */
[----:B------:R-:W2:Y:S01]  /*00a0*/  LDC.64 R4, c[0x0][0x388] ;  /* 0x0000e200ff047b82 */ /* 0x000ea20000000a00 */
[----:B0-----:R-:W-:-:S06]  /*00b0*/  IMAD.WIDE R2, R7, 0x4, R2 ;  /* 0x0000000407027825 */ /* 0x001fcc00078e0202 */
[----:B-1----:R-:W3:Y:S01]  /*00c0*/  LDG.E R2, desc[UR4][R2.64] ;  /* 0x0000000402027981 */ /* 0x002ee2000c1e1900 */
[----:B--2---:R-:W-:Y:S01]  /*00d0*/  IMAD.WIDE R4, R7, 0x4, R4 ;  /* 0x0000000407047825 */ /* 0x004fe200078e0204 */
[----:B---3--:R-:W-:-:S05]  /*00e0*/  FMNMX R7, RZ, R2, !PT ;  /* 0x00000002ff077209 */ /* 0x008fca0007800000 */
[----:B------:R-:W-:Y:S01]  /*00f0*/  STG.E desc[UR4][R4.64], R7 ;  /* 0x0000000704007986 */ /* 0x000fe2000c101904 */
[----:B------:R-:W-:Y:S05]  /*0100*/  EXIT ;  /* 0x000000000000794d */ /* 0x000fea0003800000 */
.L_x_25:
        /* <DEDUP_REMOVED lines=15> */
.L_x_87:


//--------------------- .text._Z22batch_norm_forward_gpuPKfPfiiS0_S0_f --------------------------
	.section	.text._Z22batch_norm_forward_gpuPKfPfiiS0_S0_f,"ax",@progbits
	.align	128
        .global         _Z22batch_norm_forward_gpuPKfPfiiS0_S0_f
        .type           _Z22batch_norm_forward_gpuPKfPfiiS0_S0_f,@function
        .size           _Z22batch_norm_forward_gpuPKfPfiiS0_S0_f,(.L_x_82 - _Z22batch_norm_forward_gpuPKfPfiiS0_S0_f)
        .other          _Z22batch_norm_forward_gpuPKfPfiiS0_S0_f,@"STO_CUDA_ENTRY STV_DEFAULT"
_Z22batch_norm_forward_gpuPKfPfiiS0_S0_f:
.text._Z22batch_norm_forward_gpuPKfPfiiS0_S0_f:
        /* <DEDUP_REMOVED lines=8> */
[----:B------:R-:W0:Y:S01]  /*0080*/  LDCU UR10, c[0x0][0x394] ;  /* 0x00007280ff0a77ac */ /* 0x000e220008000800 */
[----:B------:R-:W-:Y:S01]  /*0090*/  HFMA2 R3, -RZ, RZ, 0, 0 ;  /* 0x00000000ff037431 */ /* 0x000fe200000001ff */
[----:B------:R-:W1:Y:S01]  /*00a0*/  LDCU.64 UR12, c[0x0][0x358] ;  /* 0x00006b00ff0c77ac */ /* 0x000e620008000a00 */
[----:B0-----:R-:W-:-:S09]  /*00b0*/  UISETP.GE.AND UP0, UPT, UR10, 0x1, UPT ;  /* 0x000000010a00788c */ /* 0x001fd2000bf06270 */
[----:B-1----:R-:W-:Y:S05]  /*00c0*/  BRA.U !UP0, `(.L_x_26) ;  /* 0x0000000508a87547 */ /* 0x002fea000b800000 */
[----:B------:R-:W-:Y:S02]  /*00d0*/  UISETP.GE.U32.AND UP2, UPT, UR10, 0x10, UPT ;  /* 0x000000100a00788c */ /* 0x000fe4000bf46070 */
[----:B------:R-:W-:Y:S01]  /*00e0*/  IMAD R0, R4, UR10, RZ ;  /* 0x0000000a04007c24 */ /* 0x000fe2000f8e02ff */
[----:B------:R-:W-:Y:S01]  /*00f0*/  ULOP3.LUT UR8, UR10, 0xf, URZ, 0xc0, !UPT ;  /* 0x0000000f0a087892 */ /* 0x000fe2000f8ec0ff */
[----:B------:R-:W-:Y:S01]  /*0100*/  MOV R3, RZ ;  /* 0x000000ff00037202 */ /* 0x000fe20000000f00 */
[----:B------:R-:W-:Y:S02]  /*0110*/  UMOV UR4, URZ ;  /* 0x000000ff00047c82 */ /* 0x000fe40008000000 */
[----:B------:R-:W-:Y:S02]  /*0120*/  UISETP.NE.AND UP1, UPT, UR8, URZ, UPT ;  /* 0x000000ff0800728c */ /* 0x000fe4000bf25270 */
[----:B------:R-:W-:Y:S09]  /*0130*/  BRA.U !UP2, `(.L_x_27) ;  /* 0x000000010ab87547 */ /* 0x000ff2000b800000 */
[----:B------:R-:W0:Y:S01]  /*0140*/  LDCU.64 UR6, c[0x0][0x380] ;  /* 0x00007000ff0677ac */ /* 0x000e220008000a00 */
[----:B------:R-:W-:Y:S02]  /*0150*/  MOV R3, RZ ;  /* 0x000000ff00037202 */ /* 0x000fe40000000f00 */
[----:B------:R-:W-:Y:S01]  /*0160*/  MOV R2, R0 ;  /* 0x0000000000027202 */ /* 0x000fe20000000f00 */
[----:B------:R-:W-:-:S04]  /*0170*/  ULOP3.LUT UR4, UR10, 0x7ffffff0, URZ, 0xc0, !UPT ;  /* 0x7ffffff00a047892 */ /* 0x000fc8000f8ec0ff */
[----:B------:R-:W-:Y:S02]  /*0180*/  UIADD3 UR9, UPT, UPT, -UR4, URZ, URZ ;  /* 0x000000ff04097290 */ /* 0x000fe4000fffe1ff */
[----:B0-----:R-:W-:-:S04]  /*0190*/  UIADD3 UR5, UP2, UPT, UR6, 0x20, URZ ;  /* 0x0000002006057890 */ /* 0x001fc8000ff5e0ff */
[----:B------:R-:W-:-:S12]  /*01a0*/  UIADD3.X UR6, UPT, UPT, URZ, UR7, URZ, UP2, !UPT ;  /* 0x00000007ff067290 */ /* 0x000fd800097fe4ff */
.L_x_28:
[----:B------:R-:W-:Y:S02]  /*01b0*/  MOV R6, UR5 ;  /* 0x0000000500067c02 */ /* 0x000fe40008000f00 */
[----:B------:R-:W-:-:S03]  /*01c0*/  MOV R7, UR6 ;  /* 0x0000000600077c02 */ /* 0x000fc60008000f00 */
[----:B------:R-:W-:-:S05]  /*01d0*/  IMAD.WIDE R6, R2, 0x4, R6 ;  /* 0x0000000402067825 */ /* 0x000fca00078e0206 */
[----:B------:R-:W2:Y:S04]  /*01e0*/  LDG.E R16, desc[UR12][R6.64+-0x20] ;  /* 0xffffe00c06107981 */ /* 0x000ea8000c1e1900 */
[----:B------:R-:W3:Y:S04]  /*01f0*/  LDG.E R15, desc[UR12][R6.64+-0x1c] ;  /* 0xffffe40c060f7981 */ /* 0x000ee8000c1e1900 */
[----:B------:R-:W4:Y:S04]  /*0200*/  LDG.E R18, desc[UR12][R6.64+-0x18] ;  /* 0xffffe80c06127981 */ /* 0x000f28000c1e1900 */
[----:B------:R-:W5:Y:S04]  /*0210*/  LDG.E R20, desc[UR12][R6.64+-0x14] ;  /* 0xffffec0c06147981 */ /* 0x000f68000c1e1900 */
        /* <DEDUP_REMOVED lines=11> */
[----:B------:R-:W5:Y:S01]  /*02d0*/  LDG.E R14, desc[UR12][R6.64+0x1c] ;  /* 0x00001c0c060e7981 */ /* 0x000f62000c1e1900 */
[----:B------:R-:W-:Y:S01]  /*02e0*/  UIADD3 UR9, UPT, UPT, UR9, 0x10, URZ ;  /* 0x0000001009097890 */ /* 0x000fe2000fffe0ff */
[----:B------:R-:W-:-:S03]  /*02f0*/  IADD3 R2, PT, PT, R2, 0x10, RZ ;  /* 0x0000001002027810 */ /* 0x000fc60007ffe0ff */
[----:B------:R-:W-:Y:S01]  /*0300*/  UISETP.NE.AND UP2, UPT, UR9, URZ, UPT ;  /* 0x000000ff0900728c */ /* 0x000fe2000bf45270 */
[----:B--2---:R-:W-:-:S04]  /*0310*/  FADD R16, R16, R3 ;  /* 0x0000000310107221 */ /* 0x004fc80000000000 */
[----:B---3--:R-:W-:-:S04]  /*0320*/  FADD R15, R16, R15 ;  /* 0x0000000f100f7221 */ /* 0x008fc80000000000 */
[----:B----4-:R-:W-:-:S04]  /*0330*/  FADD R15, R15, R18 ;  /* 0x000000120f0f7221 */ /* 0x010fc80000000000 */
[----:B-----5:R-:W-:-:S04]  /*0340*/  FADD R15, R15, R20 ;  /* 0x000000140f0f7221 */ /* 0x020fc80000000000 */
[----:B------:R-:W-:-:S04]  /*0350*/  FADD R15, R15, R22 ;  /* 0x000000160f0f7221 */ /* 0x000fc80000000000 */
        /* <DEDUP_REMOVED lines=10> */
[----:B------:R-:W-:Y:S01]  /*0400*/  FADD R3, R5, R14 ;  /* 0x0000000e05037221 */ /* 0x000fe20000000000 */
[----:B------:R-:W-:Y:S06]  /*0410*/  BRA.U UP2, `(.L_x_28) ;  /* 0xfffffffd02647547 */ /* 0x000fec000b83ffff */
.L_x_27:
[----:B------:R-:W-:Y:S05]  /*0420*/  BRA.U !UP1, `(.L_x_26) ;  /* 0x0000000109d07547 */ /* 0x000fea000b800000 */
[----:B------:R-:W-:Y:S02]  /*0430*/  UISETP.GE.U32.AND UP1, UPT, UR8, 0x8, UPT ;  /* 0x000000080800788c */ /* 0x000fe4000bf26070 */
[----:B------:R-:W-:-:S04]  /*0440*/  ULOP3.LUT UR6, UR10, 0x7, URZ, 0xc0, !UPT ;  /* 0x000000070a067892 */ /* 0x000fc8000f8ec0ff */
[----:B------:R-:W-:-:S03]  /*0450*/  UISETP.NE.AND UP2, UPT, UR6, URZ, UPT ;  /* 0x000000ff0600728c */ /* 0x000fc6000bf45270 */
[----:B------:R-:W-:Y:S08]  /*0460*/  BRA.U !UP1, `(.L_x_29) ;  /* 0x0000000109507547 */ /* 0x000ff0000b800000 */
[----:B------:R-:W0:Y:S01]  /*0470*/  LDC.64 R6, c[0x0][0x380] ;  /* 0x0000e000ff067b82 */ /* 0x000e220000000a00 */
[----:B------:R-:W-:-:S05]  /*0480*/  IADD3 R5, PT, PT, R0, UR4, RZ ;  /* 0x0000000400057c10 */ /* 0x000fca000fffe0ff */
[----:B0-----:R-:W-:-:S05]  /*0490*/  IMAD.WIDE R6, R5, 0x4, R6 ;  /* 0x0000000405067825 */ /* 0x001fca00078e0206 */
[----:B------:R-:W2:Y:S04]  /*04a0*/  LDG.E R2, desc[UR12][R6.64] ;  /* 0x0000000c06027981 */ /* 0x000ea8000c1e1900 */
[----:B------:R-:W3:Y:S04]  /*04b0*/  LDG.E R5, desc[UR12][R6.64+0x4] ;  /* 0x0000040c06057981 */ /* 0x000ee8000c1e1900 */
[----:B------:R-:W4:Y:S04]  /*04c0*/  LDG.E R9, desc[UR12][R6.64+0x8] ;  /* 0x0000080c06097981 */ /* 0x000f28000c1e1900 */
[----:B------:R-:W5:Y:S04]  /*04d0*/  LDG.E R11, desc[UR12][R6.64+0xc] ;  /* 0x00000c0c060b7981 */ /* 0x000f68000c1e1900 */
[----:B------:R-:W5:Y:S04]  /*04e0*/  LDG.E R13, desc[UR12][R6.64+0x10] ;  /* 0x0000100c060d7981 */ /* 0x000f68000c1e1900 */
[----:B------:R-:W5:Y:S04]  /*04f0*/  LDG.E R15, desc[UR12][R6.64+0x14] ;  /* 0x0000140c060f7981 */ /* 0x000f68000c1e1900 */
[----:B------:R-:W5:Y:S04]  /*0500*/  LDG.E R17, desc[UR12][R6.64+0x18] ;  /* 0x0000180c06117981 */ /* 0x000f68000c1e1900 */
[----:B------:R-:W5:Y:S01]  /*0510*/  LDG.E R19, desc[UR12][R6.64+0x1c] ;  /* 0x00001c0c06137981 */ /* 0x000f62000c1e1900 */
[----:B------:R-:W-:Y:S01]  /*0520*/  UIADD3 UR4, UPT, UPT, UR4, 0x8, URZ ;  /* 0x0000000804047890 */ /* 0x000fe2000fffe0ff */
[----:B--2---:R-:W-:-:S04]  /*0530*/  FADD R2, R3, R2 ;  /* 0x0000000203027221 */ /* 0x004fc80000000000 */
[----:B---3--:R-:W-:-:S04]  /*0540*/  FADD R2, R2, R5 ;  /* 0x0000000502027221 */ /* 0x008fc80000000000 */
[----:B----4-:R-:W-:-:S04]  /*0550*/  FADD R2, R2, R9 ;  /* 0x0000000902027221 */ /* 0x010fc80000000000 */
[----:B-----5:R-:W-:-:S04]  /*0560*/  FADD R2, R2, R11 ;  /* 0x0000000b02027221 */ /* 0x020fc80000000000 */
[----:B------:R-:W-:-:S04]  /*0570*/  FADD R2, R2, R13 ;  /* 0x0000000d02027221 */ /* 0x000fc80000000000 */
[----:B------:R-:W-:-:S04]  /*0580*/  FADD R2, R2, R15 ;  /* 0x0000000f02027221 */ /* 0x000fc80000000000 */
[----:B------:R-:W-:-:S04]  /*0590*/  FADD R2, R2, R17 ;  /* 0x0000001102027221 */ /* 0x000fc80000000000 */
[----:B------:R-:W-:-:S07]  /*05a0*/  FADD R3, R2, R19 ;  /* 0x0000001302037221 */ /* 0x000fce0000000000 */
.L_x_29:
        /* <DEDUP_REMOVED lines=11> */
[----:B------:R-:W5:Y:S01]  /*0660*/  LDG.E R11, desc[UR12][R6.64+0xc] ;  /* 0x00000c0c060b7981 */ /* 0x000f62000c1e1900 */
[----:B------:R-:W-:Y:S01]  /*0670*/  UIADD3 UR4, UPT, UPT, UR4, 0x4, URZ ;  /* 0x0000000404047890 */ /* 0x000fe2000fffe0ff */
[----:B--2---:R-:W-:-:S04]  /*0680*/  FADD R2, R3, R2 ;  /* 0x0000000203027221 */ /* 0x004fc80000000000 */
[----:B---3--:R-:W-:-:S04]  /*0690*/  FADD R2, R2, R5 ;  /* 0x0000000502027221 */ /* 0x008fc80000000000 */
[----:B----4-:R-:W-:-:S04]  /*06a0*/  FADD R2, R2, R9 ;  /* 0x0000000902027221 */ /* 0x010fc80000000000 */
[----:B-----5:R-:W-:-:S07]  /*06b0*/  FADD R3, R2, R11 ;  /* 0x0000000b02037221 */ /* 0x020fce0000000000 */
.L_x_30:
[----:B------:R-:W-:Y:S05]  /*06c0*/  BRA.U !UP2, `(.L_x_26) ;  /* 0x000000010a287547 */ /* 0x000fea000b800000 */
[----:B------:R-:W0:Y:S01]  /*06d0*/  LDC.64 R8, c[0x0][0x380] ;  /* 0x0000e000ff087b82 */ /* 0x000e220000000a00 */
[----:B------:R-:W-:Y:S01]  /*06e0*/  IADD3 R5, PT, PT, R0, UR4, RZ ;  /* 0x0000000400057c10 */ /* 0x000fe2000fffe0ff */
[----:B------:R-:W-:-:S12]  /*06f0*/  UIADD3 UR5, UPT, UPT, -UR5, URZ, URZ ;  /* 0x000000ff05057290 */ /* 0x000fd8000fffe1ff */
.L_x_31:
[----:B0-----:R-:W-:-:S06]  /*0700*/  IMAD.WIDE R6, R5, 0x4, R8 ;  /* 0x0000000405067825 */ /* 0x001fcc00078e0208 */
[----:B------:R-:W2:Y:S01]  /*0710*/  LDG.E R6, desc[UR12][R6.64] ;  /* 0x0000000c06067981 */ /* 0x000ea2000c1e1900 */
[----:B------:R-:W-:Y:S01]  /*0720*/  UIADD3 UR5, UPT, UPT, UR5, 0x1, URZ ;  /* 0x0000000105057890 */ /* 0x000fe2000fffe0ff */
[----:B------:R-:W-:-:S03]  /*0730*/  IADD3 R5, PT, PT, R5, 0x1, RZ ;  /* 0x0000000105057810 */ /* 0x000fc60007ffe0ff */
[----:B------:R-:W-:Y:S01]  /*0740*/  UISETP.NE.AND UP1, UPT, UR5, URZ, UPT ;  /* 0x000000ff0500728c */ /* 0x000fe2000bf25270 */
[----:B--2---:R-:W-:-:S08]  /*0750*/  FADD R3, R6, R3 ;  /* 0x0000000306037221 */ /* 0x004fd00000000000 */
[----:B------:R-:W-:Y:S05]  /*0760*/  BRA.U UP1, `(.L_x_31) ;  /* 0xfffffffd01e47547 */ /* 0x000fea000b83ffff */
.L_x_26:
[----:B------:R-:W-:Y:S01]  /*0770*/  I2FP.F32.S32 R6, UR10 ;  /* 0x0000000a00067c45 */ /* 0x000fe20008201400 */
[----:B------:R-:W-:Y:S03]  /*0780*/  BSSY.RECONVERGENT B0, `(.L_x_32) ;  /* 0x000000e000007945 */ /* 0x000fe60003800200 */
[----:B------:R-:W0:Y:S08]  /*0790*/  MUFU.RCP R5, R6 ;  /* 0x0000000600057308 */ /* 0x000e300000001000 */
[----:B------:R-:W1:Y:S01]  /*07a0*/  FCHK P0, R3, R6 ;  /* 0x0000000603007302 */ /* 0x000e620000000000 */
[----:B0-----:R-:W-:-:S04]  /*07b0*/  FFMA R0, -R6, R5, 1 ;  /* 0x3f80000006007423 */ /* 0x001fc80000000105 */
[----:B------:R-:W-:-:S04]  /*07c0*/  FFMA R0, R5, R0, R5 ;  /* 0x0000000005007223 */ /* 0x000fc80000000005 */
[----:B------:R-:W-:-:S04]  /*07d0*/  FFMA R5, R0, R3, RZ ;  /* 0x0000000300057223 */ /* 0x000fc800000000ff */
[----:B------:R-:W-:-:S04]  /*07e0*/  FFMA R2, -R6, R5, R3 ;  /* 0x0000000506027223 */ /* 0x000fc80000000103 */
[----:B------:R-:W-:Y:S01]  /*07f0*/  FFMA R5, R0, R2, R5 ;  /* 0x0000000200057223 */ /* 0x000fe20000000005 */
[----:B-1----:R-:W-:Y:S06]  /*0800*/  @!P0 BRA `(.L_x_33) ;  /* 0x0000000000148947 */ /* 0x002fec0003800000 */
[----:B------:R-:W-:Y:S02]  /*0810*/  MOV R0, R3 ;  /* 0x0000000300007202 */ /* 0x000fe40000000f00 */
[----:B------:R-:W-:Y:S02]  /*0820*/  MOV R3, R6 ;  /* 0x0000000600037202 */ /* 0x000fe40000000f00 */
[----:B------:R-:W-:-:S07]  /*0830*/  MOV R2, 0x850 ;  /* 0x0000085000027802 */ /* 0x000fce0000000f00 */
[----:B------:R-:W-:Y:S05]  /*0840*/  CALL.REL.NOINC `($__internal_3_$__cuda_sm3x_div_rn_noftz_f32_slowpath) ;  /* 0x0000001800a87944 */ /* 0x000fea0003c00000 */
[----:B------:R-:W-:-:S07]  /*0850*/  MOV R5, R0 ;  /* 0x0000000000057202 */ /* 0x000fce0000000f00 */
.L_x_33:
[----:B------:R-:W-:Y:S05]  /*0860*/  BSYNC.RECONVERGENT B0 ;  /* 0x0000000000007941 */ /* 0x000fea0003800200 */
.L_x_32:
[----:B------:R-:W-:Y:S01]  /*0870*/  HFMA2 R7, -RZ, RZ, 0, 0 ;  /* 0x00000000ff077431 */ /* 0x000fe200000001ff */
[----:B------:R-:W-:Y:S06]  /*0880*/  BRA.U !UP0, `(.L_x_34) ;  /* 0x0000000908207547 */ /* 0x000fec000b800000 */
[----:B------:R-:W0:Y:S01]  /*0890*/  LDCU UR5, c[0x0][0x394] ;  /* 0x00007280ff0577ac */ /* 0x000e220008000800 */
[----:B------:R-:W-:Y:S01]  /*08a0*/  MOV R7, RZ ;  /* 0x000000ff00077202 */ /* 0x000fe20000000f00 */
[----:B------:R-:W-:Y:S01]  /*08b0*/  UMOV UR4, URZ ;  /* 0x000000ff00047c82 */ /* 0x000fe20008000000 */
[----:B0-----:R-:W-:Y:S02]  /*08c0*/  UISETP.GE.U32.AND UP1, UPT, UR5, 0x10, UPT ;  /* 0x000000100500788c */ /* 0x001fe4000bf26070 */
[----:B------:R-:W-:Y:S01]  /*08d0*/  IMAD R0, R4, UR5, RZ ;  /* 0x0000000504007c24 */ /* 0x000fe2000f8e02ff */
[----:B------:R-:W-:-:S04]  /*08e0*/  ULOP3.LUT UR9, UR5, 0xf, URZ, 0xc0, !UPT ;  /* 0x0000000f05097892 */ /* 0x000fc8000f8ec0ff */
        /* <DEDUP_REMOVED lines=9> */
.L_x_36:
        /* <DEDUP_REMOVED lines=22> */
[----:B--2---:R-:W-:-:S04]  /*0ae0*/  FADD R15, R15, -R5 ;  /* 0x800000050f0f7221 */ /* 0x004fc80000000000 */
[----:B------:R-:W-:Y:S01]  /*0af0*/  FFMA R7, R15, R15, R7 ;  /* 0x0000000f0f077223 */ /* 0x000fe20000000007 */
[--C-:B---3--:R-:W-:Y:S01]  /*0b00*/  FADD R17, R17, -R5.reuse ;  /* 0x8000000511117221 */ /* 0x108fe20000000000 */
[----:B----4-:R-:W-:-:S03]  /*0b10*/  FADD R19, R19, -R5 ;  /* 0x8000000513137221 */ /* 0x010fc60000000000 */
[----:B------:R-:W-:Y:S01]  /*0b20*/  FFMA R7, R17, R17, R7 ;  /* 0x0000001111077223 */ /* 0x000fe20000000007 */
[----:B-----5:R-:W-:-:S03]  /*0b30*/  FADD R11, R11, -R5 ;  /* 0x800000050b0b7221 */ /* 0x020fc60000000000 */
[----:B------:R-:W-:Y:S01]  /*0b40*/  FFMA R7, R19, R19, R7 ;  /* 0x0000001313077223 */ /* 0x000fe20000000007 */
[----:B------:R-:W-:-:S03]  /*0b50*/  FADD R9, R9, -R5 ;  /* 0x8000000509097221 */ /* 0x000fc60000000000 */
        /* <DEDUP_REMOVED lines=22> */
[----:B------:R-:W-:-:S04]  /*0cc0*/  FFMA R7, R10, R10, R7 ;  /* 0x0000000a0a077223 */ /* 0x000fc80000000007 */
[----:B------:R-:W-:Y:S01]  /*0cd0*/  FFMA R7, R2, R2, R7 ;  /* 0x0000000202077223 */ /* 0x000fe20000000007 */
[----:B------:R-:W-:Y:S06]  /*0ce0*/  BRA.U UP1, `(.L_x_36) ;  /* 0xfffffffd01247547 */ /* 0x000fec000b83ffff */
.L_x_35:
        /* <DEDUP_REMOVED lines=32> */
[----:B------:R-:W-:-:S07]  /*0ef0*/  FFMA R7, R22, R22, R7 ;  /* 0x0000001616077223 */ /* 0x000fce0000000007 */
.L_x_37:
        /* <DEDUP_REMOVED lines=19> */
[----:B------:R-:W-:-:S04]  /*1030*/  FFMA R7, R12, R12, R7 ;  /* 0x0000000c0c077223 */ /* 0x000fc80000000007 */
[----:B------:R-:W-:-:S07]  /*1040*/  FFMA R7, R14, R14, R7 ;  /* 0x0000000e0e077223 */ /* 0x000fce0000000007 */
.L_x_38:
[----:B------:R-:W-:Y:S05]  /*1050*/  BRA.U !UP1, `(.L_x_34) ;  /* 0x00000001092c7547 */ /* 0x000fea000b800000 */
[----:B------:R-:W0:Y:S01]  /*1060*/  LDC.64 R8, c[0x0][0x380] ;  /* 0x0000e000ff087b82 */ /* 0x000e220000000a00 */
[----:B------:R-:W-:Y:S01]  /*1070*/  IADD3 R11, PT, PT, R0, UR4, RZ ;  /* 0x00000004000b7c10 */ /* 0x000fe2000fffe0ff */
[----:B------:R-:W-:-:S12]  /*1080*/  UIADD3 UR5, UPT, UPT, -UR5, URZ, URZ ;  /* 0x000000ff05057290 */ /* 0x000fd8000fffe1ff */
.L_x_39:
[----:B0-----:R-:W-:-:S06]  /*1090*/  IMAD.WIDE R2, R11, 0x4, R8 ;  /* 0x000000040b027825 */ /* 0x001fcc00078e0208 */
[----:B------:R-:W2:Y:S01]  /*10a0*/  LDG.E R2, desc[UR12][R2.64] ;  /* 0x0000000c02027981 */ /* 0x000ea2000c1e1900 */
[----:B------:R-:W-:Y:S01]  /*10b0*/  UIADD3 UR5, UPT, UPT, UR5, 0x1, URZ ;  /* 0x0000000105057890 */ /* 0x000fe2000fffe0ff */
[----:B------:R-:W-:-:S03]  /*10c0*/  IADD3 R11, PT, PT, R11, 0x1, RZ ;  /* 0x000000010b0b7810 */ /* 0x000fc60007ffe0ff */
[----:B------:R-:W-:Y:S01]  /*10d0*/  UISETP.NE.AND UP0, UPT, UR5, URZ, UPT ;  /* 0x000000ff0500728c */ /* 0x000fe2000bf05270 */
[----:B--2---:R-:W-:-:S04]  /*10e0*/  FADD R0, R2, -R5 ;  /* 0x8000000502007221 */ /* 0x004fc80000000000 */
[----:B------:R-:W-:-:S04]  /*10f0*/  FFMA R7, R0, R0, R7 ;  /* 0x0000000000077223 */ /* 0x000fc80000000007 */
[----:B------:R-:W-:Y:S05]  /*1100*/  BRA.U UP0, `(.L_x_39) ;  /* 0xfffffffd00e07547 */ /* 0x000fea000b83ffff */
.L_x_34:
[----:B------:R-:W0:Y:S01]  /*1110*/  MUFU.RCP R3, R6 ;  /* 0x0000000600037308 */ /* 0x000e220000001000 */
[----:B------:R-:W1:Y:S01]  /*1120*/  LDC R2, c[0x0][0x394] ;  /* 0x0000e500ff027b82 */ /* 0x000e620000000800 */
[----:B------:R-:W-:Y:S06]  /*1130*/  BSSY.RECONVERGENT B0, `(.L_x_40) ;  /* 0x000000d000007945 */ /* 0x000fec0003800200 */
[----:B------:R-:W2:Y:S01]  /*1140*/  FCHK P0, R7, R6 ;  /* 0x0000000607007302 */ /* 0x000ea20000000000 */
[----:B0-----:R-:W-:-:S04]  /*1150*/  FFMA R0, -R6, R3, 1 ;  /* 0x3f80000006007423 */ /* 0x001fc80000000103 */
[----:B------:R-:W-:-:S04]  /*1160*/  FFMA R0, R3, R0, R3 ;  /* 0x0000000003007223 */ /* 0x000fc80000000003 */
[----:B------:R-:W-:Y:S01]  /*1170*/  FFMA R3, R0, R7, RZ ;  /* 0x0000000700037223 */ /* 0x000fe200000000ff */
[----:B-1----:R-:W-:-:S03]  /*1180*/  ISETP.GE.AND P2, PT, R2, 0x1, PT ;  /* 0x000000010200780c */ /* 0x002fc60003f46270 */
[----:B------:R-:W-:-:S04]  /*1190*/  FFMA R2, -R6, R3, R7 ;  /* 0x0000000306027223 */ /* 0x000fc80000000107 */
[----:B------:R-:W-:Y:S01]  /*11a0*/  FFMA R0, R0, R2, R3 ;  /* 0x0000000200007223 */ /* 0x000fe20000000003 */
[----:B--2---:R-:W-:Y:S06]  /*11b0*/  @!P0 BRA `(.L_x_41) ;  /* 0x0000000000108947 */ /* 0x004fec0003800000 */
[----:B------:R-:W-:Y:S02]  /*11c0*/  MOV R0, R7 ;  /* 0x0000000700007202 */ /* 0x000fe40000000f00 */
[----:B------:R-:W-:Y:S02]  /*11d0*/  MOV R3, R6 ;  /* 0x0000000600037202 */ /* 0x000fe40000000f00 */
[----:B------:R-:W-:-:S07]  /*11e0*/  MOV R2, 0x1200 ;  /* 0x0000120000027802 */ /* 0x000fce0000000f00 */
[----:B------:R-:W-:Y:S05]  /*11f0*/  CALL.REL.NOINC `($__internal_3_$__cuda_sm3x_div_rn_noftz_f32_slowpath) ;  /* 0x00000010003c7944 */ /* 0x000fea0003c00000 */
.L_x_41:
[----:B------:R-:W-:Y:S05]  /*1200*/  BSYNC.RECONVERGENT B0 ;  /* 0x0000000000007941 */ /* 0x000fea0003800200 */
.L_x_40:
[----:B------:R-:W0:Y:S01]  /*1210*/  LDCU UR4, c[0x0][0x3a8] ;  /* 0x00007500ff0477ac */ /* 0x000e220008000800 */
[----:B------:R-:W-:Y:S01]  /*1220*/  BSSY.RECONVERGENT B0, `(.L_x_42) ;  /* 0x000000e000007945 */ /* 0x000fe20003800200 */
[----:B0-----:R-:W-:-:S04]  /*1230*/  FADD R3, R0, UR4 ;  /* 0x0000000400037e21 */ /* 0x001fc80008000000 */
[----:B------:R0:W1:Y:S01]  /*1240*/  MUFU.RSQ R0, R3 ;  /* 0x0000000300007308 */ /* 0x0000620000001400 */
[----:B------:R-:W-:-:S04]  /*1250*/  IADD3 R2, PT, PT, R3, -0xd000000, RZ ;  /* 0xf300000003027810 */ /* 0x000fc80007ffe0ff */
[----:B------:R-:W-:-:S13]  /*1260*/  ISETP.GT.U32.AND P0, PT, R2, 0x727fffff, PT ;  /* 0x727fffff0200780c */ /* 0x000fda0003f04070 */
[----:B01----:R-:W-:Y:S05]  /*1270*/  @!P0 BRA `(.L_x_43) ;  /* 0x0000000000108947 */ /* 0x003fea0003800000 */
[----:B------:R-:W-:-:S07]  /*1280*/  MOV R9, 0x12a0 ;  /* 0x000012a000097802 */ /* 0x000fce0000000f00 */
[----:B------:R-:W-:Y:S05]  /*1290*/  CALL.REL.NOINC `($__internal_2_$__cuda_sm20_sqrt_rn_f32_slowpath) ;  /* 0x0000000c00b47944 */ /* 0x000fea0003c00000 */
[----:B------:R-:W-:Y:S01]  /*12a0*/  MOV R2, R0 ;  /* 0x0000000000027202 */ /* 0x000fe20000000f00 */
[----:B------:R-:W-:Y:S06]  /*12b0*/  BRA `(.L_x_44) ;  /* 0x0000000000107947 */ /* 0x000fec0003800000 */
.L_x_43:
[----:B------:R-:W-:Y:S01]  /*12c0*/  FMUL.FTZ R2, R3, R0 ;  /* 0x0000000003027220 */ /* 0x000fe20000410000 */
[----:B------:R-:W-:-:S03]  /*12d0*/  FMUL.FTZ R0, R0, 0.5 ;  /* 0x3f00000000007820 */ /* 0x000fc60000410000 */
[----:B------:R-:W-:-:S04]  /*12e0*/  FFMA R3, -R2, R2, R3 ;  /* 0x0000000202037223 */ /* 0x000fc80000000103 */
[----:B------:R-:W-:-:S07]  /*12f0*/  FFMA R2, R3, R0, R2 ;  /* 0x0000000003027223 */ /* 0x000fce0000000002 */
.L_x_44:
[----:B------:R-:W-:Y:S05]  /*1300*/  BSYNC.RECONVERGENT B0 ;  /* 0x0000000000007941 */ /* 0x000fea0003800200 */
.L_x_42:
[----:B------:R-:W-:Y:S01]  /*1310*/  IADD3 R0, PT, PT, R2, 0x1800000, RZ ;  /* 0x0180000002007810 */ /* 0x000fe20007ffe0ff */
[----:B------:R-:W-:Y:S03]  /*1320*/  BSSY.RECONVERGENT B0, `(.L_x_45) ;  /* 0x000000c000007945 */ /* 0x000fe60003800200 */
[----:B------:R-:W-:-:S04]  /*1330*/  LOP3.LUT R0, R0, 0x7f800000, RZ, 0xc0, !PT ;  /* 0x7f80000000007812 */ /* 0x000fc800078ec0ff */
[----:B------:R-:W-:-:S13]  /*1340*/  ISETP.GT.U32.AND P0, PT, R0, 0x1ffffff, PT ;  /* 0x01ffffff0000780c */ /* 0x000fda0003f04070 */
[----:B------:R-:W-:Y:S05]  /*1350*/  @P0 BRA `(.L_x_46) ;  /* 0x0000000000100947 */ /* 0x000fea0003800000 */
[----:B------:R-:W-:-:S07]  /*1360*/  MOV R6, 0x1380 ;  /* 0x0000138000067802 */ /* 0x000fce0000000f00 */
[----:B------:R-:W-:Y:S05]  /*1370*/  CALL.REL.NOINC `($__internal_1_$__cuda_sm20_rcp_rn_f32_slowpath) ;  /* 0x0000000800ac7944 */ /* 0x000fea0003c00000 */
[----:B------:R-:W-:Y:S01]  /*1380*/  MOV R0, R3 ;  /* 0x0000000300007202 */ /* 0x000fe20000000f00 */
[----:B------:R-:W-:Y:S06]  /*1390*/  BRA `(.L_x_47) ;  /* 0x0000000000107947 */ /* 0x000fec0003800000 */
.L_x_46:
[----:B------:R-:W0:Y:S02]  /*13a0*/  MUFU.RCP R3, R2 ;  /* 0x0000000200037308 */ /* 0x000e240000001000 */
[----:B0-----:R-:W-:-:S04]  /*13b0*/  FFMA R0, R3, R2, -1 ;  /* 0xbf80000003007423 */ /* 0x001fc80000000002 */
[----:B------:R-:W-:-:S04]  /*13c0*/  FADD.FTZ R0, -R0, -RZ ;  /* 0x800000ff00007221 */ /* 0x000fc80000010100 */
[----:B------:R-:W-:-:S07]  /*13d0*/  FFMA R0, R3, R0, R3 ;  /* 0x0000000003007223 */ /* 0x000fce0000000003 */
.L_x_47:
[----:B------:R-:W-:Y:S05]  /*13e0*/  BSYNC.RECONVERGENT B0 ;  /* 0x0000000000007941 */ /* 0x000fea0003800200 */
.L_x_45:
[----:B------:R-:W-:Y:S05]  /*13f0*/  @!P2 EXIT ;  /* 0x000000000000a94d */ /* 0x000fea0003800000 */
[----:B------:R-:W0:Y:S01]  /*1400*/  LDC R9, c[0x0][0x394] ;  /* 0x0000e500ff097b82 */ /* 0x000e220000000800 */
[----:B------:R-:W-:-:S07]  /*1410*/  HFMA2 R8, -RZ, RZ, 0, 0 ;  /* 0x00000000ff087431 */ /* 0x000fce00000001ff */
[----:B------:R-:W1:Y:S08]  /*1420*/  LDC.64 R2, c[0x0][0x398] ;  /* 0x0000e600ff027b82 */ /* 0x000e700000000a00 */
[----:B------:R-:W2:Y:S01]  /*1430*/  LDC.64 R6, c[0x0][0x3a0] ;  /* 0x0000e800ff067b82 */ /* 0x000ea20000000a00 */
[C---:B0-----:R-:W-:Y:S01]  /*1440*/  ISETP.GE.U32.AND P0, PT, R9.reuse, 0x8, PT ;  /* 0x000000080900780c */ /* 0x041fe20003f06070 */
[----:B------:R-:W-:Y:S01]  /*1450*/  IMAD R11, R4, R9, RZ ;  /* 0x00000009040b7224 */ /* 0x000fe200078e02ff */
[----:B------:R-:W-:-:S04]  /*1460*/  LOP3.LUT R18, R9, 0x7, RZ, 0xc0, !PT ;  /* 0x0000000709127812 */ /* 0x000fc800078ec0ff */
[----:B------:R-:W-:Y:S01]  /*1470*/  ISETP.NE.AND P1, PT, R18, RZ, PT ;  /* 0x000000ff1200720c */ /* 0x000fe20003f25270 */
[----:B-1----:R-:W-:-:S04]  /*1480*/  IMAD.WIDE R2, R4, 0x4, R2 ;  /* 0x0000000404027825 */ /* 0x002fc800078e0202 */
[----:B--2---:R-:W-:Y:S02]  /*1490*/  IMAD.WIDE R6, R4, 0x4, R6 ;  /* 0x0000000404067825 */ /* 0x004fe400078e0206 */
[----:B------:R-:W-:Y:S06]  /*14a0*/  @!P0 BRA `(.L_x_48) ;  /* 0x0000000400288947 */ /* 0x000fec0003800000 */
[----:B------:R-:W0:Y:S01]  /*14b0*/  LDCU.128 UR8, c[0x0][0x380] ;  /* 0x00007000ff0877ac */ /* 0x000e220008000c00 */
[----:B------:R-:W-:Y:S02]  /*14c0*/  LOP3.LUT R8, R9, 0x7ffffff8, RZ, 0xc0, !PT ;  /* 0x7ffffff809087812 */ /* 0x000fe400078ec0ff */
[----:B------:R-:W-:Y:S02]  /*14d0*/  MOV R17, R11 ;  /* 0x0000000b00117202 */ /* 0x000fe40000000f00 */
[----:B------:R-:W-:Y:S01]  /*14e0*/  IADD3 R4, PT, PT, -R8, RZ, RZ ;  /* 0x000000ff08047210 */ /* 0x000fe20007ffe1ff */
[----:B0-----:R-:W-:Y:S02]  /*14f0*/  UIADD3 UR6, UP0, UPT, UR8, 0x10, URZ ;  /* 0x0000001008067890 */ /* 0x001fe4000ff1e0ff */
[----:B------:R-:W-:Y:S02]  /*1500*/  UIADD3 UR4, UP1, UPT, UR10, 0x10, URZ ;  /* 0x000000100a047890 */ /* 0x000fe4000ff3e0ff */
[----:B------:R-:W-:-:S02]  /*1510*/  UIADD3.X UR7, UPT, UPT, URZ, UR9, URZ, UP0, !UPT ;  /* 0x00000009ff077290 */ /* 0x000fc400087fe4ff */
[----:B------:R-:W-:-:S12]  /*1520*/  UIADD3.X UR5, UPT, UPT, URZ, UR11, URZ, UP1, !UPT ;  /* 0x0000000bff057290 */ /* 0x000fd80008ffe4ff */
.L_x_49:
[----:B------:R-:W-:Y:S01]  /*1530*/  MOV R12, UR6 ;  /* 0x00000006000c7c02 */ /* 0x000fe20008000f00 */
[----:B------:R-:W2:Y:S01]  /*1540*/  LDG.E R10, desc[UR12][R2.64] ;  /* 0x0000000c020a7981 */ /* 0x000ea2000c1e1900 */
[----:B------:R-:W-:-:S03]  /*1550*/  MOV R13, UR7 ;  /* 0x00000007000d7c02 */ /* 0x000fc60008000f00 */
[----:B------:R-:W3:Y:S01]  /*1560*/  LDG.E R20, desc[UR12][R6.64] ;  /* 0x0000000c06147981 */ /* 0x000ee2000c1e1900 */
[----:B------:R-:W-:-:S05]  /*1570*/  IMAD.WIDE R12, R17, 0x4, R12 ;  /* 0x00000004110c7825 */ /* 0x000fca00078e020c */
[----:B------:R-:W4:Y:S01]  /*1580*/  LDG.E R16, desc[UR12][R12.64+-0x10] ;  /* 0xfffff00c0c107981 */ /* 0x000f22000c1e1900 */
[----:B0-----:R-:W-:Y:S02]  /*1590*/  MOV R14, UR4 ;  /* 0x00000004000e7c02 */ /* 0x001fe40008000f00 */
[----:B------:R-:W-:-:S03]  /*15a0*/  MOV R15, UR5 ;  /* 0x00000005000f7c02 */ /* 0x000fc60008000f00 */
[----:B------:R-:W-:-:S04]  /*15b0*/  IMAD.WIDE R14, R17, 0x4, R14 ;  /* 0x00000004110e7825 */ /* 0x000fc800078e020e */
[----:B----4-:R-:W-:-:S04]  /*15c0*/  FADD R19, R16, -R5 ;  /* 0x8000000510137221 */ /* 0x010fc80000000000 */
[----:B--2---:R-:W-:-:S04]  /*15d0*/  FMUL R19, R10, R19 ;  /* 0x000000130a137220 */ /* 0x004fc80000400000 */
[----:B---3--:R-:W-:-:S05]  /*15e0*/  FFMA R19, R19, R0, R20 ;  /* 0x0000000013137223 */ /* 0x008fca0000000014 */
[----:B------:R0:W-:Y:S04]  /*15f0*/  STG.E desc[UR12][R14.64+-0x10], R19 ;  /* 0xfffff0130e007986 */ /* 0x0001e8000c10190c */
[----:B------:R-:W2:Y:S04]  /*1600*/  LDG.E R16, desc[UR12][R12.64+-0xc] ;  /* 0xfffff40c0c107981 */ /* 0x000ea8000c1e1900 */
[----:B------:R-:W3:Y:S04]  /*1610*/  LDG.E R10, desc[UR12][R2.64] ;  /* 0x0000000c020a7981 */ /* 0x000ee8000c1e1900 */
[----:B------:R-:W4:Y:S01]  /*1620*/  LDG.E R20, desc[UR12][R6.64] ;  /* 0x0000000c06147981 */ /* 0x000f22000c1e1900 */
[----:B--2---:R-:W-:-:S04]  /*1630*/  FADD R21, R16, -R5 ;  /* 0x8000000510157221 */ /* 0x004fc80000000000 */
[----:B---3--:R-:W-:-:S04]  /*1640*/  FMUL R21, R10, R21 ;  /* 0x000000150a157220 */ /* 0x008fc80000400000 */
[----:B----4-:R-:W-:-:S05]  /*1650*/  FFMA R21, R21, R0, R20 ;  /* 0x0000000015157223 */ /* 0x010fca0000000014 */
[----:B------:R1:W-:Y:S04]  /*1660*/  STG.E desc[UR12][R14.64+-0xc], R21 ;  /* 0xfffff4150e007986 */ /* 0x0003e8000c10190c */
[----:B------:R-:W0:Y:S04]  /*1670*/  LDG.E R16, desc[UR12][R12.64+-0x8] ;  /* 0xfffff80c0c107981 */ /* 0x000e28000c1e1900 */
[----:B------:R-:W2:Y:S04]  /*1680*/  LDG.E R10, desc[UR12][R2.64] ;  /* 0x0000000c020a7981 */ /* 0x000ea8000c1e1900 */
[----:B------:R-:W3:Y:S01]  /*1690*/  LDG.E R20, desc[UR12][R6.64] ;  /* 0x0000000c06147981 */ /* 0x000ee2000c1e1900 */
[----:B0-----:R-:W-:-:S04]  /*16a0*/  FADD R19, R16, -R5 ;  /* 0x8000000510137221 */ /* 0x001fc80000000000 */
[----:B--2---:R-:W-:-:S04]  /*16b0*/  FMUL R19, R10, R19 ;  /* 0x000000130a137220 */ /* 0x004fc80000400000 */
[----:B---3--:R-:W-:-:S05]  /*16c0*/  FFMA R19, R19, R0, R20 ;  /* 0x0000000013137223 */ /* 0x008fca0000000014 */
[----:B------:R0:W-:Y:S04]  /*16d0*/  STG.E desc[UR12][R14.64+-0x8], R19 ;  /* 0xfffff8130e007986 */ /* 0x0001e8000c10190c */
[----:B------:R-:W1:Y:S04]  /*16e0*/  LDG.E R16, desc[UR12][R12.64+-0x4] ;  /* 0xfffffc0c0c107981 */ /* 0x000e68000c1e1900 */
[----:B------:R-:W2:Y:S04]  /*16f0*/  LDG.E R10, desc[UR12][R2.64] ;  /* 0x0000000c020a7981 */ /* 0x000ea8000c1e1900 */
[----:B------:R-:W3:Y:S01]  /*1700*/  LDG.E R20, desc[UR12][R6.64] ;  /* 0x0000000c06147981 */ /* 0x000ee2000c1e1900 */
[----:B-1----:R-:W-:-:S04]  /*1710*/  FADD R21, R16, -R5 ;  /* 0x8000000510157221 */ /* 0x002fc80000000000 */
[----:B--2---:R-:W-:-:S04]  /*1720*/  FMUL R21, R10, R21 ;  /* 0x000000150a157220 */ /* 0x004fc80000400000 */
[----:B---3--:R-:W-:-:S05]  /*1730*/  FFMA R21, R21, R0, R20 ;  /* 0x0000000015157223 */ /* 0x008fca0000000014 */
        /* <DEDUP_REMOVED lines=25> */
[----:B------:R-:W-:-:S04]  /*18d0*/  IADD3 R4, PT, PT, R4, 0x8, RZ ;  /* 0x0000000804047810 */ /* 0x000fc80007ffe0ff */
[----:B------:R-:W-:Y:S02]  /*18e0*/  ISETP.NE.AND P0, PT, R4, RZ, PT ;  /* 0x000000ff0400720c */ /* 0x000fe40003f05270 */
[----:B------:R-:W-:Y:S01]  /*18f0*/  IADD3 R17, PT, PT, R17, 0x8, RZ ;  /* 0x0000000811117810 */ /* 0x000fe20007ffe0ff */
[----:B-1----:R-:W-:-:S04]  /*1900*/  FADD R21, R16, -R5 ;  /* 0x8000000510157221 */ /* 0x002fc80000000000 */
[----:B--2---:R-:W-:-:S04]  /*1910*/  FMUL R21, R10, R21 ;  /* 0x000000150a157220 */ /* 0x004fc80000400000 */
[----:B---3--:R-:W-:-:S05]  /*1920*/  FFMA R21, R21, R0, R20 ;  /* 0x0000000015157223 */ /* 0x008fca0000000014 */
[----:B------:R0:W-:Y:S01]  /*1930*/  STG.E desc[UR12][R14.64+0xc], R21 ;  /* 0x00000c150e007986 */ /* 0x0001e2000c10190c */
[----:B------:R-:W-:Y:S05]  /*1940*/  @P0 BRA `(.L_x_49) ;  /* 0xfffffff800f80947 */ /* 0x000fea000383ffff */
.L_x_48:
[----:B------:R-:W-:Y:S05]  /*1950*/  @!P1 EXIT ;  /* 0x000000000000994d */ /* 0x000fea0003800000 */
[----:B------:R-:W-:Y:S02]  /*1960*/  ISETP.GE.U32.AND P0, PT, R18, 0x4, PT ;  /* 0x000000041200780c */ /* 0x000fe40003f06070 */
[----:B------:R-:W-:-:S04]  /*1970*/  LOP3.LUT R20, R9, 0x3, RZ, 0xc0, !PT ;  /* 0x0000000309147812 */ /* 0x000fc800078ec0ff */
[----:B------:R-:W-:-:S07]  /*1980*/  ISETP.NE.AND P1, PT, R20, RZ, PT ;  /* 0x000000ff1400720c */ /* 0x000fce0003f25270 */
[----:B------:R-:W-:Y:S06]  /*1990*/  @!P0 BRA `(.L_x_50) ;  /* 0x0000000000888947 */ /* 0x000fec0003800000 */
[----:B------:R-:W1:Y:S01]  /*19a0*/  LDC.64 R12, c[0x0][0x380] ;  /* 0x0000e000ff0c7b82 */ /* 0x000e620000000a00 */
[----:B------:R-:W-:Y:S01]  /*19b0*/  IADD3 R17, PT, PT, R11, R8, RZ ;  /* 0x000000080b117210 */ /* 0x000fe20007ffe0ff */
[----:B------:R-:W2:Y:S04]  /*19c0*/  LDG.E R4, desc[UR12][R2.64] ;  /* 0x0000000c02047981 */ /* 0x000ea8000c1e1900 */
[----:B------:R-:W3:Y:S02]  /*19d0*/  LDG.E R16, desc[UR12][R6.64] ;  /* 0x0000000c06107981 */ /* 0x000ee4000c1e1900 */
[----:B0-----:R-:W0:Y:S01]  /*19e0*/  LDC.64 R14, c[0x0][0x388] ;  /* 0x0000e200ff0e7b82 */ /* 0x001e220000000a00 */
[----:B-1----:R-:W-:-:S05]  /*19f0*/  IMAD.WIDE R12, R17, 0x4, R12 ;  /* 0x00000004110c7825 */ /* 0x002fca00078e020c */
[----:B------:R-:W4:Y:S01]  /*1a00*/  LDG.E R10, desc[UR12][R12.64] ;  /* 0x0000000c0c0a7981 */ /* 0x000f22000c1e1900 */
[----:B0-----:R-:W-:-:S04]  /*1a10*/  IMAD.WIDE R14, R17, 0x4, R14 ;  /* 0x00000004110e7825 */ /* 0x001fc800078e020e */
        /* <DEDUP_REMOVED lines=19> */
[----:B------:R-:W3:Y:S04]  /*1b50*/  LDG.E R4, desc[UR12][R2.64] ;  /* 0x0000000c02047981 */ /* 0x000ee8000c1e1900 */
[----:B------:R-:W4:Y:S01]  /*1b60*/  LDG.E R16, desc[UR12][R6.64] ;  /* 0x0000000c06107981 */ /* 0x000f22000c1e1900 */
[----:B------:R-:W-:Y:S01]  /*1b70*/  IADD3 R8, PT, PT, R8, 0x4, RZ ;  /* 0x0000000408087810 */ /* 0x000fe20007ffe0ff */
[----:B-1----:R-:W-:-:S04]  /*1b80*/  FADD R17, R10, -R5 ;  /* 0x800000050a117221 */ /* 0x002fc80000000000 */
[----:B---3--:R-:W-:-:S04]  /*1b90*/  FMUL R17, R4, R17 ;  /* 0x0000001104117220 */ /* 0x008fc80000400000 */
[----:B----4-:R-:W-:-:S05]  /*1ba0*/  FFMA R17, R17, R0, R16 ;  /* 0x0000000011117223 */ /* 0x010fca0000000010 */
[----:B------:R2:W-:Y:S02]  /*1bb0*/  STG.E desc[UR12][R14.64+0xc], R17 ;  /* 0x00000c110e007986 */ /* 0x0005e4000c10190c */
.L_x_50:
[----:B------:R-:W-:Y:S05]  /*1bc0*/  @!P1 EXIT ;  /* 0x000000000000994d */ /* 0x000fea0003800000 */
[----:B------:R-:W-:Y:S02]  /*1bd0*/  ISETP.NE.AND P0, PT, R20, 0x1, PT ;  /* 0x000000011400780c */ /* 0x000fe40003f05270 */
[----:B------:R-:W-:-:S04]  /*1be0*/  LOP3.LUT R9, R9, 0x1, RZ, 0xc0, !PT ;  /* 0x0000000109097812 */ /* 0x000fc800078ec0ff */
[----:B------:R-:W-:-:S07]  /*1bf0*/  ISETP.NE.U32.AND P1, PT, R9, 0x1, PT ;  /* 0x000000010900780c */ /* 0x000fce0003f25070 */
[----:B------:R-:W-:Y:S06]  /*1c00*/  @!P0 BRA `(.L_x_51) ;  /* 0x0000000000508947 */ /* 0x000fec0003800000 */
[----:B------:R-:W1:Y:S01]  /*1c10*/  LDC.64 R12, c[0x0][0x380] ;  /* 0x0000e000ff0c7b82 */ /* 0x000e620000000a00 */
[----:B--2---:R-:W-:Y:S01]  /*1c20*/  IADD3 R17, PT, PT, R11, R8, RZ ;  /* 0x000000080b117210 */ /* 0x004fe20007ffe0ff */
        /* <DEDUP_REMOVED lines=13> */
[----:B------:R-:W-:Y:S01]  /*1d00*/  IADD3 R8, PT, PT, R8, 0x2, RZ ;  /* 0x0000000208087810 */ /* 0x000fe20007ffe0ff */
[----:B--2---:R-:W-:-:S04]  /*1d10*/  FADD R17, R10, -R5 ;  /* 0x800000050a117221 */ /* 0x004fc80000000000 */
[----:B---3--:R-:W-:-:S04]  /*1d20*/  FMUL R17, R4, R17 ;  /* 0x0000001104117220 */ /* 0x008fc80000400000 */
[----:B----4-:R-:W-:-:S05]  /*1d30*/  FFMA R17, R17, R0, R16 ;  /* 0x0000000011117223 */ /* 0x010fca0000000010 */
[----:B------:R1:W-:Y:S02]  /*1d40*/  STG.E desc[UR12][R14.64+0x4], R17 ;  /* 0x000004110e007986 */ /* 0x0003e4000c10190c */
.L_x_51:
[----:B------:R-:W-:Y:S05]  /*1d50*/  @P1 EXIT ;  /* 0x000000000000194d */ /* 0x000fea0003800000 */
[----:B------:R-:W3:Y:S01]  /*1d60*/  LDC.64 R12, c[0x0][0x380] ;  /* 0x0000e000ff0c7b82 */ /* 0x000ee20000000a00 */
[----:B012---:R-:W-:Y:S01]  /*1d70*/  IADD3 R15, PT, PT, R11, R8, RZ ;  /* 0x000000080b0f7210 */ /* 0x007fe20007ffe0ff */
[----:B------:R-:W2:Y:S04]  /*1d80*/  LDG.E R2, desc[UR12][R2.64] ;  /* 0x0000000c02027981 */ /* 0x000ea8000c1e1900 */
[----:B------:R-:W4:Y:S02]  /*1d90*/  LDG.E R6, desc[UR12][R6.64] ;  /* 0x0000000c06067981 */ /* 0x000f24000c1e1900 */
[----:B------:R-:W0:Y:S01]  /*1da0*/  LDC.64 R10, c[0x0][0x388] ;  /* 0x0000e200ff0a7b82 */ /* 0x000e220000000a00 */
[----:B---3--:R-:W-:-:S06]  /*1db0*/  IMAD.WIDE R8, R15, 0x4, R12 ;  /* 0x000000040f087825 */ /* 0x008fcc00078e020c */
[----:B------:R-:W3:Y:S02]  /*1dc0*/  LDG.E R8, desc[UR12][R8.64] ;  /* 0x0000000c08087981 */ /* 0x000ee4000c1e1900 */
[----:B---3--:R-:W-:-:S04]  /*1dd0*/  FADD R5, R8, -R5 ;  /* 0x8000000508057221 */ /* 0x008fc80000000000 */
[----:B--2---:R-:W-:Y:S01]  /*1de0*/  FMUL R13, R2, R5 ;  /* 0x00000005020d7220 */ /* 0x004fe20000400000 */
[----:B0-----:R-:W-:-:S04]  /*1df0*/  IMAD.WIDE R4, R15, 0x4, R10 ;  /* 0x000000040f047825 */ /* 0x001fc800078e020a */
[----:B----4-:R-:W-:-:S05]  /*1e00*/  FFMA R13, R13, R0, R6 ;  /* 0x000000000d0d7223 */ /* 0x010fca0000000006 */
[----:B------:R-:W-:Y:S01]  /*1e10*/  STG.E desc[UR12][R4.64], R13 ;  /* 0x0000000d04007986 */ /* 0x000fe2000c10190c */
[----:B------:R-:W-:Y:S05]  /*1e20*/  EXIT ;  /* 0x000000000000794d */ /* 0x000fea0003800000 */
        .weak           $__internal_1_$__cuda_sm20_rcp_rn_f32_slowpath
        .type           $__internal_1_$__cuda_sm20_rcp_rn_f32_slowpath,@function
        .size           $__internal_1_$__cuda_sm20_rcp_rn_f32_slowpath,($__internal_2_$__cuda_sm20_sqrt_rn_f32_slowpath - $__internal_1_$__cuda_sm20_rcp_rn_f32_slowpath)
$__internal_1_$__cuda_sm20_rcp_rn_f32_slowpath:
[----:B------:R-:W-:Y:S01]  /*1e30*/  SHF.L.U32 R0, R2, 0x1, RZ ;  /* 0x0000000102007819 */ /* 0x000fe200000006ff */
[----:B------:R-:W-:Y:S03]  /*1e40*/  BSSY.RECONVERGENT B1, `(.L_x_52) ;  /* 0x0000030000017945 */ /* 0x000fe60003800200 */
[----:B------:R-:W-:-:S04]  /*1e50*/  SHF.R.U32.HI R9, RZ, 0x18, R0 ;  /* 0x00000018ff097819 */ /* 0x000fc80000011600 */
[----:B------:R-:W-:-:S13]  /*1e60*/  ISETP.NE.U32.AND P0, PT, R9, RZ, PT ;  /* 0x000000ff0900720c */ /* 0x000fda0003f05070 */
[----:B------:R-:W-:Y:S05]  /*1e70*/  @P0 BRA `(.L_x_53) ;  /* 0x0000000000280947 */ /* 0x000fea0003800000 */
[----:B------:R-:W-:-:S04]  /*1e80*/  SHF.L.U32 R0, R2, 0x1, RZ ;  /* 0x0000000102007819 */ /* 0x000fc800000006ff */
[----:B------:R-:W-:-:S13]  /*1e90*/  ISETP.NE.AND P0, PT, R0, RZ, PT ;  /* 0x000000ff0000720c */ /* 0x000fda0003f05270 */
[----:B------:R-:W-:Y:S01]  /*1ea0*/  @P0 FFMA R7, R2, 1.84467440737095516160e+19, RZ ;  /* 0x5f80000002070823 */ /* 0x000fe200000000ff */
[----:B------:R-:W-:Y:S08]  /*1eb0*/  @!P0 MUFU.RCP R3, R2 ;  /* 0x0000000200038308 */ /* 0x000ff00000001000 */
[----:B------:R-:W0:Y:S02]  /*1ec0*/  @P0 MUFU.RCP R0, R7 ;  /* 0x0000000700000308 */ /* 0x000e240000001000 */
[----:B0-----:R-:W-:-:S04]  /*1ed0*/  @P0 FFMA R8, R7, R0, -1 ;  /* 0xbf80000007080423 */ /* 0x001fc80000000000 */
[----:B------:R-:W-:-:S04]  /*1ee0*/  @P0 FADD.FTZ R9, -R8, -RZ ;  /* 0x800000ff08090221 */ /* 0x000fc80000010100 */
[----:B------:R-:W-:-:S04]  /*1ef0*/  @P0 FFMA R0, R0, R9, R0 ;  /* 0x0000000900000223 */ /* 0x000fc80000000000 */
[----:B------:R-:W-:Y:S01]  /*1f00*/  @P0 FFMA R3, R0, 1.84467440737095516160e+19, RZ ;  /* 0x5f80000000030823 */ /* 0x000fe200000000ff */
[----:B------:R-:W-:Y:S06]  /*1f10*/  BRA `(.L_x_54) ;  /* 0x0000000000887947 */ /* 0x000fec0003800000 */
.L_x_53:
[----:B------:R-:W-:-:S04]  /*1f20*/  IADD3 R11, PT, PT, R9, -0xfd, RZ ;  /* 0xffffff03090b7810 */ /* 0x000fc80007ffe0ff */
[----:B------:R-:W-:-:S13]  /*1f30*/  ISETP.GT.U32.AND P0, PT, R11, 0x1, PT ;  /* 0x000000010b00780c */ /* 0x000fda0003f04070 */
[----:B------:R-:W-:Y:S05]  /*1f40*/  @P0 BRA `(.L_x_55) ;  /* 0x0000000000780947 */ /* 0x000fea0003800000 */
[----:B------:R-:W-:Y:S02]  /*1f50*/  LOP3.LUT R0, R2, 0x7fffff, RZ, 0xc0, !PT ;  /* 0x007fffff02007812 */ /* 0x000fe400078ec0ff */
[----:B------:R-:W-:Y:S02]  /*1f60*/  MOV R10, 0x3 ;  /* 0x00000003000a7802 */ /* 0x000fe40000000f00 */
[----:B------:R-:W-:Y:S02]  /*1f70*/  LOP3.LUT R0, R0, 0x3f800000, RZ, 0xfc, !PT ;  /* 0x3f80000000007812 */ /* 0x000fe400078efcff */
[----:B------:R-:W-:Y:S02]  /*1f80*/  SHF.L.U32 R10, R10, R11, RZ ;  /* 0x0000000b0a0a7219 */ /* 0x000fe400000006ff */
[----:B------:R-:W0:Y:S02]  /*1f90*/  MUFU.RCP R3, R0 ;  /* 0x0000000000037308 */ /* 0x000e240000001000 */
[----:B0-----:R-:W-:-:S04]  /*1fa0*/  FFMA R7, R0, R3, -1 ;  /* 0xbf80000000077423 */ /* 0x001fc80000000003 */
[----:B------:R-:W-:-:S04]  /*1fb0*/  FADD.FTZ R8, -R7, -RZ ;  /* 0x800000ff07087221 */ /* 0x000fc80000010100 */
[CCC-:B------:R-:W-:Y:S01]  /*1fc0*/  FFMA.RM R7, R3.reuse, R8.reuse, R3.reuse ;  /* 0x0000000803077223 */ /* 0x1c0fe20000004003 */
[----:B------:R-:W-:-:S04]  /*1fd0*/  FFMA.RP R8, R3, R8, R3 ;  /* 0x0000000803087223 */ /* 0x000fc80000008003 */
[C---:B------:R-:W-:Y:S02]  /*1fe0*/  LOP3.LUT R3, R7.reuse, 0x7fffff, RZ, 0xc0, !PT ;  /* 0x007fffff07037812 */ /* 0x040fe400078ec0ff */
[----:B------:R-:W-:Y:S02]  /*1ff0*/  FSETP.NEU.FTZ.AND P0, PT, R7, R8, PT ;  /* 0x000000080700720b */ /* 0x000fe40003f1d000 */
[----:B------:R-:W-:Y:S02]  /*2000*/  LOP3.LUT R3, R3, 0x800000, RZ, 0xfc, !PT ;  /* 0x0080000003037812 */ /* 0x000fe400078efcff */
[----:B------:R-:W-:Y:S02]  /*2010*/  SEL R7, RZ, 0xffffffff, !P0 ;  /* 0xffffffffff077807 */ /* 0x000fe40004000000 */
[----:B------:R-:W-:Y:S02]  /*2020*/  LOP3.LUT R10, R10, R3, RZ, 0xc0, !PT ;  /* 0x000000030a0a7212 */ /* 0x000fe400078ec0ff */
[----:B------:R-:W-:-:S02]  /*2030*/  IADD3 R0, PT, PT, -R7, RZ, RZ ;  /* 0x000000ff07007210 */ /* 0x000fc40007ffe1ff */
[-C--:B------:R-:W-:Y:S02]  /*2040*/  SHF.R.U32.HI R10, RZ, R11.reuse, R10 ;  /* 0x0000000bff0a7219 */ /* 0x080fe4000001160a */
[----:B------:R-:W-:Y:S02]  /*2050*/  LOP3.LUT P1, RZ, R0, R11, R3, 0xf8, !PT ;  /* 0x0000000b00ff7212 */ /* 0x000fe4000782f803 */
[C---:B------:R-:W-:Y:S02]  /*2060*/  LOP3.LUT P0, RZ, R10.reuse, 0x1, RZ, 0xc0, !PT ;  /* 0x000000010aff7812 */ /* 0x040fe4000780c0ff */
[----:B------:R-:W-:-:S04]  /*2070*/  LOP3.LUT P3, RZ, R10, 0x2, RZ, 0xc0, !PT ;  /* 0x000000020aff7812 */ /* 0x000fc8000786c0ff */
[----:B------:R-:W-:Y:S02]  /*2080*/  PLOP3.LUT P0, PT, P0, P1, P3, 0xe0, 0x0 ;  /* 0x000000000000781c */ /* 0x000fe40000703c30 */
[----:B------:R-:W-:Y:S02]  /*2090*/  LOP3.LUT P1, RZ, R2, 0x7fffff, RZ, 0xc0, !PT ;  /* 0x007fffff02ff7812 */ /* 0x000fe4000782c0ff */
[----:B------:R-:W-:-:S04]  /*20a0*/  SEL R0, RZ, 0x1, !P0 ;  /* 0x00000001ff007807 */ /* 0x000fc80004000000 */
[----:B------:R-:W-:-:S04]  /*20b0*/  IADD3 R0, PT, PT, -R0, RZ, RZ ;  /* 0x000000ff00007210 */ /* 0x000fc80007ffe1ff */
[----:B------:R-:W-:Y:S02]  /*20c0*/  ISETP.GE.AND P0, PT, R0, RZ, PT ;  /* 0x000000ff0000720c */ /* 0x000fe40003f06270 */
[----:B------:R-:W-:-:S04]  /*20d0*/  IADD3 R0, PT, PT, R9, -0xfc, RZ ;  /* 0xffffff0409007810 */ /* 0x000fc80007ffe0ff */
[----:B------:R-:W-:-:S07]  /*20e0*/  SHF.R.U32.HI R3, RZ, R0, R3 ;  /* 0x00000000ff037219 */ /* 0x000fce0000011603 */
[----:B------:R-:W-:-:S04]  /*20f0*/  @!P0 IADD3 R3, PT, PT, R3, 0x1, RZ ;  /* 0x0000000103038810 */ /* 0x000fc80007ffe0ff */
[----:B------:R-:W-:-:S04]  /*2100*/  @!P1 SHF.L.U32 R3, R3, 0x1, RZ ;  /* 0x0000000103039819 */ /* 0x000fc800000006ff */
[----:B------:R-:W-:Y:S01]  /*2110*/  LOP3.LUT R3, R3, 0x80000000, R2, 0xf8, !PT ;  /* 0x8000000003037812 */ /* 0x000fe200078ef802 */
[----:B------:R-:W-:Y:S06]  /*2120*/  BRA `(.L_x_54) ;  /* 0x0000000000047947 */ /* 0x000fec0003800000 */
.L_x_55:
[----:B------:R0:W1:Y:S02]  /*2130*/  MUFU.RCP R3, R2 ;  /* 0x0000000200037308 */ /* 0x0000640000001000 */
.L_x_54:
[----:B------:R-:W-:Y:S05]  /*2140*/  BSYNC.RECONVERGENT B1 ;  /* 0x0000000000017941 */ /* 0x000fea0003800200 */
.L_x_52:
[----:B------:R-:W-:-:S04]  /*2150*/  HFMA2 R7, -RZ, RZ, 0, 0 ;  /* 0x00000000ff077431 */ /* 0x000fc800000001ff */
[----:B01----:R-:W-:Y:S05]  /*2160*/  RET.REL.NODEC R6 `(_Z22batch_norm_forward_gpuPKfPfiiS0_S0_f) ;  /* 0xffffffdc06a47950 */ /* 0x003fea0003c3ffff */
        .weak           $__internal_2_$__cuda_sm20_sqrt_rn_f32_slowpath
        .type           $__internal_2_$__cuda_sm20_sqrt_rn_f32_slowpath,@function
        .size           $__internal_2_$__cuda_sm20_sqrt_rn_f32_slowpath,($__internal_3_$__cuda_sm3x_div_rn_noftz_f32_slowpath - $__internal_2_$__cuda_sm20_sqrt_rn_f32_slowpath)
$__internal_2_$__cuda_sm20_sqrt_rn_f32_slowpath:
[----:B------:R-:W-:-:S13]  /*2170*/  LOP3.LUT P0, RZ, R3, 0x7fffffff, RZ, 0xc0, !PT ;  /* 0x7fffffff03ff7812 */ /* 0x000fda000780c0ff */
[----:B------:R-:W-:Y:S01]  /*2180*/  @!P0 MOV R2, R3 ;  /* 0x0000000300028202 */ /* 0x000fe20000000f00 */
[----:B------:R-:W-:Y:S06]  /*2190*/  @!P0 BRA `(.L_x_56) ;  /* 0x0000000000448947 */ /* 0x000fec0003800000 */
[----:B------:R-:W-:Y:S02]  /*21a0*/  FSETP.GEU.FTZ.AND P0, PT, R3, RZ, PT ;  /* 0x000000ff0300720b */ /* 0x000fe40003f1e000 */
[----:B------:R-:W-:-:S11]  /*21b0*/  MOV R0, R3 ;  /* 0x0000000300007202 */ /* 0x000fd60000000f00 */
[----:B------:R-:W-:Y:S01]  /*21c0*/  @!P0 MOV R2, 0x7fffffff ;  /* 0x7fffffff00028802 */ /* 0x000fe20000000f00 */
[----:B------:R-:W-:Y:S06]  /*21d0*/  @!P0 BRA `(.L_x_56) ;  /* 0x0000000000348947 */ /* 0x000fec0003800000 */
[----:B------:R-:W-:-:S13]  /*21e0*/  FSETP.GTU.FTZ.AND P0, PT, |R0|, +INF , PT ;  /* 0x7f8000000000780b */ /* 0x000fda0003f1c200 */
[----:B------:R-:W-:Y:S01]  /*21f0*/  @P0 FADD.FTZ R2, R0, 1 ;  /* 0x3f80000000020421 */ /* 0x000fe20000010000 */
[----:B------:R-:W-:Y:S06]  /*2200*/  @P0 BRA `(.L_x_56) ;  /* 0x0000000000280947 */ /* 0x000fec0003800000 */
[----:B------:R-:W-:-:S13]  /*2210*/  FSETP.NEU.FTZ.AND P0, PT, |R0|, +INF , PT ;  /* 0x7f8000000000780b */ /* 0x000fda0003f1d200 */
[----:B------:R-:W-:-:S04]  /*2220*/  @P0 FFMA R3, R0, 1.84467440737095516160e+19, RZ ;  /* 0x5f80000000030823 */ /* 0x000fc800000000ff */
[----:B------:R-:W0:Y:S02]  /*2230*/  @P0 MUFU.RSQ R2, R3 ;  /* 0x0000000300020308 */ /* 0x000e240000001400 */
[----:B0-----:R-:W-:Y:S01]  /*2240*/  @P0 FMUL.FTZ R6, R3, R2 ;  /* 0x0000000203060220 */ /* 0x001fe20000410000 */
[----:B------:R-:W-:Y:S01]  /*2250*/  @P0 FMUL.FTZ R8, R2, 0.5 ;  /* 0x3f00000002080820 */ /* 0x000fe20000410000 */
[----:B------:R-:W-:Y:S02]  /*2260*/  @!P0 MOV R2, R0 ;  /* 0x0000000000028202 */ /* 0x000fe40000000f00 */
[----:B------:R-:W-:-:S04]  /*2270*/  @P0 FADD.FTZ R7, -R6, -RZ ;  /* 0x800000ff06070221 */ /* 0x000fc80000010100 */
[----:B------:R-:W-:-:S04]  /*2280*/  @P0 FFMA R7, R6, R7, R3 ;  /* 0x0000000706070223 */ /* 0x000fc80000000003 */
[----:B------:R-:W-:-:S04]  /*2290*/  @P0 FFMA R7, R7, R8, R6 ;  /* 0x0000000807070223 */ /* 0x000fc80000000006 */
[----:B------:R-:W-:-:S07]  /*22a0*/  @P0 FMUL.FTZ R2, R7, 2.3283064365386962891e-10 ;  /* 0x2f80000007020820 */ /* 0x000fce0000410000 */
.L_x_56:
[----:B------:R-:W-:Y:S01]  /*22b0*/  HFMA2 R3, -RZ, RZ, 0, 0 ;  /* 0x00000000ff037431 */ /* 0x000fe200000001ff */
[----:B------:R-:W-:Y:S02]  /*22c0*/  MOV R0, R2 ;  /* 0x0000000200007202 */ /* 0x000fe40000000f00 */
[----:B------:R-:W-:-:S04]  /*22d0*/  MOV R2, R9 ;  /* 0x0000000900027202 */ /* 0x000fc80000000f00 */
[----:B------:R-:W-:Y:S05]  /*22e0*/  RET.REL.NODEC R2 `(_Z22batch_norm_forward_gpuPKfPfiiS0_S0_f) ;  /* 0xffffffdc02447950 */ /* 0x000fea0003c3ffff */
        .weak           $__internal_3_$__cuda_sm3x_div_rn_noftz_f32_slowpath
        .type           $__internal_3_$__cuda_sm3x_div_rn_noftz_f32_slowpath,@function
        .size           $__internal_3_$__cuda_sm3x_div_rn_noftz_f32_slowpath,(.L_x_82 - $__internal_3_$__cuda_sm3x_div_rn_noftz_f32_slowpath)
$__internal_3_$__cuda_sm3x_div_rn_noftz_f32_slowpath:
[----:B------:R-:W-:Y:S01]  /*22f0*/  SHF.R.U32.HI R8, RZ, 0x17, R3 ;  /* 0x00000017ff087819 */ /* 0x000fe20000011603 */
[----:B------:R-:W-:Y:S01]  /*2300*/  BSSY.RECONVERGENT B1, `(.L_x_57) ;  /* 0x0000062000017945 */ /* 0x000fe20003800200 */
[----:B------:R-:W-:Y:S02]  /*2310*/  SHF.R.U32.HI R7, RZ, 0x17, R0 ;  /* 0x00000017ff077819 */ /* 0x000fe40000011600 */
[----:B------:R-:W-:Y:S02]  /*2320*/  LOP3.LUT R12, R8, 0xff, RZ, 0xc0, !PT ;  /* 0x000000ff080c7812 */ /* 0x000fe400078ec0ff */
[----:B------:R-:W-:Y:S02]  /*2330*/  LOP3.LUT R10, R7, 0xff, RZ, 0xc0, !PT ;  /* 0x000000ff070a7812 */ /* 0x000fe400078ec0ff */
[----:B------:R-:W-:Y:S02]  /*2340*/  IADD3 R9, PT, PT, R12, -0x1, RZ ;  /* 0xffffffff0c097810 */ /* 0x000fe40007ffe0ff */
[----:B------:R-:W-:-:S02]  /*2350*/  IADD3 R8, PT, PT, R10, -0x1, RZ ;  /* 0xffffffff0a087810 */ /* 0x000fc40007ffe0ff */
[----:B------:R-:W-:-:S04]  /*2360*/  ISETP.GT.U32.AND P0, PT, R9, 0xfd, PT ;  /* 0x000000fd0900780c */ /* 0x000fc80003f04070 */
[----:B------:R-:W-:-:S13]  /*2370*/  ISETP.GT.U32.OR P0, PT, R8, 0xfd, P0 ;  /* 0x000000fd0800780c */ /* 0x000fda0000704470 */
[----:B------:R-:W-:Y:S01]  /*2380*/  @!P0 MOV R7, RZ ;  /* 0x000000ff00078202 */ /* 0x000fe20000000f00 */
        /* <DEDUP_REMOVED lines=19> */
[----:B------:R-:W-:Y:S01]  /*24c0*/  @P0 MOV R7, RZ ;  /* 0x000000ff00070202 */ /* 0x000fe20000000f00 */
[----:B------:R-:W-:Y:S01]  /*24d0*/  @!P0 FFMA R0, R0, 1.84467440737095516160e+19, RZ ;  /* 0x5f80000000008823 */ /* 0x000fe200000000ff */
[----:B------:R-:W-:Y:S01]  /*24e0*/  @!P0 MOV R7, 0xffffffc0 ;  /* 0xffffffc000078802 */ /* 0x000fe20000000f00 */
[----:B------:R-:W-:-:S03]  /*24f0*/  @!P1 FFMA R3, R3, 1.84467440737095516160e+19, RZ ;  /* 0x5f80000003039823 */ /* 0x000fc600000000ff */
[----:B------:R-:W-:-:S07]  /*2500*/  @!P1 IADD3 R7, PT, PT, R7, 0x40, RZ ;  /* 0x0000004007079810 */ /* 0x000fce0007ffe0ff */
.L_x_58:
[----:B------:R-:W-:Y:S01]  /*2510*/  LEA R8, R12, 0xc0800000, 0x17 ;  /* 0xc08000000c087811 */ /* 0x000fe200078eb8ff */
[----:B------:R-:W-:Y:S03]  /*2520*/  BSSY.RECONVERGENT B2, `(.L_x_63) ;  /* 0x0000036000027945 */ /* 0x000fe60003800200 */
[----:B------:R-:W-:Y:S02]  /*2530*/  IADD3 R8, PT, PT, -R8, R3, RZ ;  /* 0x0000000308087210 */ /* 0x000fe40007ffe1ff */
[----:B------:R-:W-:Y:S02]  /*2540*/  IADD3 R3, PT, PT, R10, -0x7f, RZ ;  /* 0xffffff810a037810 */ /* 0x000fe40007ffe0ff */
[----:B------:R0:W1:Y:S01]  /*2550*/  MUFU.RCP R9, R8 ;  /* 0x0000000800097308 */ /* 0x0000620000001000 */
[----:B------:R-:W-:Y:S02]  /*2560*/  FADD.FTZ R11, -R8, -RZ ;  /* 0x800000ff080b7221 */ /* 0x000fe40000010100 */
[C---:B------:R-:W-:Y:S01]  /*2570*/  IMAD R0, R3.reuse, -0x800000, R0 ;  /* 0xff80000003007824 */ /* 0x040fe200078e0200 */
[----:B0-----:R-:W-:-:S04]  /*2580*/  IADD3 R8, PT, PT, R3, 0x7f, -R12 ;  /* 0x0000007f03087810 */ /* 0x001fc80007ffe80c */
[----:B------:R-:W-:Y:S01]  /*2590*/  IADD3 R8, PT, PT, R8, R7, RZ ;  /* 0x0000000708087210 */ /* 0x000fe20007ffe0ff */
[----:B-1----:R-:W-:-:S04]  /*25a0*/  FFMA R10, R9, R11, 1 ;  /* 0x3f800000090a7423 */ /* 0x002fc8000000000b */
[----:B------:R-:W-:-:S04]  /*25b0*/  FFMA R14, R9, R10, R9 ;  /* 0x0000000a090e7223 */ /* 0x000fc80000000009 */
[----:B------:R-:W-:-:S04]  /*25c0*/  FFMA R9, R0, R14, RZ ;  /* 0x0000000e00097223 */ /* 0x000fc800000000ff */
[----:B------:R-:W-:-:S04]  /*25d0*/  FFMA R10, R11, R9, R0 ;  /* 0x000000090b0a7223 */ /* 0x000fc80000000000 */
[----:B------:R-:W-:-:S04]  /*25e0*/  FFMA R9, R14, R10, R9 ;  /* 0x0000000a0e097223 */ /* 0x000fc80000000009 */
[----:B------:R-:W-:-:S04]  /*25f0*/  FFMA R10, R11, R9, R0 ;  /* 0x000000090b0a7223 */ /* 0x000fc80000000000 */
[----:B------:R-:W-:-:S05]  /*2600*/  FFMA R0, R14, R10, R9 ;  /* 0x0000000a0e007223 */ /* 0x000fca0000000009 */
[----:B------:R-:W-:-:S04]  /*2610*/  SHF.R.U32.HI R3, RZ, 0x17, R0 ;  /* 0x00000017ff037819 */ /* 0x000fc80000011600 */
[----:B------:R-:W-:-:S04]  /*2620*/  LOP3.LUT R3, R3, 0xff, RZ, 0xc0, !PT ;  /* 0x000000ff03037812 */ /* 0x000fc800078ec0ff */
[----:B------:R-:W-:-:S04]  /*2630*/  IADD3 R11, PT, PT, R3, R8, RZ ;  /* 0x00000008030b7210 */ /* 0x000fc80007ffe0ff */
[----:B------:R-:W-:-:S04]  /*2640*/  IADD3 R3, PT, PT, R11, -0x1, RZ ;  /* 0xffffffff0b037810 */ /* 0x000fc80007ffe0ff */
        /* <DEDUP_REMOVED lines=15> */
[----:B------:R-:W-:Y:S02]  /*2740*/  IADD3 R10, PT, PT, R11, 0x20, RZ ;  /* 0x000000200b0a7810 */ /* 0x000fe40007ffe0ff */
[----:B------:R-:W-:-:S02]  /*2750*/  LOP3.LUT R7, R7, 0x800000, RZ, 0xfc, !PT ;  /* 0x0080000007077812 */ /* 0x000fc400078efcff */
[----:B------:R-:W-:Y:S02]  /*2760*/  IADD3 R9, PT, PT, -R11, RZ, RZ ;  /* 0x000000ff0b097210 */ /* 0x000fe40007ffe1ff */
[----:B------:R-:W-:Y:S02]  /*2770*/  SHF.L.U32 R10, R7, R10, RZ ;  /* 0x0000000a070a7219 */ /* 0x000fe400000006ff */
[----:B------:R-:W-:Y:S02]  /*2780*/  FSETP.NEU.FTZ.AND P0, PT, R3, R8, PT ;  /* 0x000000080300720b */ /* 0x000fe40003f1d000 */
[----:B------:R-:W-:Y:S02]  /*2790*/  SEL R8, R9, RZ, P3 ;  /* 0x000000ff09087207 */ /* 0x000fe40001800000 */
[----:B------:R-:W-:Y:S02]  /*27a0*/  ISETP.NE.AND P1, PT, R10, RZ, P1 ;  /* 0x000000ff0a00720c */ /* 0x000fe40000f25270 */
[----:B------:R-:W-:-:S02]  /*27b0*/  SHF.R.U32.HI R8, RZ, R8, R7 ;  /* 0x00000008ff087219 */ /* 0x000fc40000011607 */
[----:B------:R-:W-:Y:S02]  /*27c0*/  PLOP3.LUT P0, PT, P0, P1, PT, 0xf8, 0x8f ;  /* 0x00000000008f781c */ /* 0x000fe40000703f70 */
[----:B------:R-:W-:Y:S02]  /*27d0*/  SHF.R.U32.HI R10, RZ, 0x1, R8 ;  /* 0x00000001ff0a7819 */ /* 0x000fe40000011608 */
[----:B------:R-:W-:-:S04]  /*27e0*/  SEL R3, RZ, 0x1, !P0 ;  /* 0x00000001ff037807 */ /* 0x000fc80004000000 */
[----:B------:R-:W-:-:S04]  /*27f0*/  LOP3.LUT R3, R3, 0x1, R10, 0xf8, !PT ;  /* 0x0000000103037812 */ /* 0x000fc800078ef80a */
[----:B------:R-:W-:-:S04]  /*2800*/  LOP3.LUT R3, R3, R8, RZ, 0xc0, !PT ;  /* 0x0000000803037212 */ /* 0x000fc800078ec0ff */
[----:B------:R-:W-:-:S04]  /*2810*/  IADD3 R3, PT, PT, R10, R3, RZ ;  /* 0x000000030a037210 */ /* 0x000fc80007ffe0ff */
[----:B------:R-:W-:Y:S01]  /*2820*/  LOP3.LUT R0, R3, R0, RZ, 0xfc, !PT ;  /* 0x0000000003007212 */ /* 0x000fe200078efcff */
[----:B------:R-:W-:Y:S06]  /*2830*/  BRA `(.L_x_66) ;  /* 0x0000000000107947 */ /* 0x000fec0003800000 */
.L_x_65:
[----:B------:R-:W-:-:S04]  /*2840*/  LOP3.LUT R0, R0, 0x80000000, RZ, 0xc0, !PT ;  /* 0x8000000000007812 */ /* 0x000fc800078ec0ff */
[----:B------:R-:W-:Y:S01]  /*2850*/  LOP3.LUT R0, R0, 0x7f800000, RZ, 0xfc, !PT ;  /* 0x7f80000000007812 */ /* 0x000fe200078efcff */
[----:B------:R-:W-:Y:S06]  /*2860*/  BRA `(.L_x_66) ;  /* 0x0000000000047947 */ /* 0x000fec0003800000 */
.L_x_64:
[----:B------:R-:W-:-:S07]  /*2870*/  LEA R0, R8, R0, 0x17 ;  /* 0x0000000008007211 */ /* 0x000fce00078eb8ff */
.L_x_66:
[----:B------:R-:W-:Y:S05]  /*2880*/  BSYNC.RECONVERGENT B2 ;  /* 0x0000000000027941 */ /* 0x000fea0003800200 */
.L_x_63:
[----:B------:R-:W-:Y:S05]  /*2890*/  BRA `(.L_x_67) ;  /* 0x0000000000207947 */ /* 0x000fea0003800000 */
.L_x_62:
[----:B------:R-:W-:-:S04]  /*28a0*/  LOP3.LUT R0, R3, 0x80000000, R0, 0x48, !PT ;  /* 0x8000000003007812 */ /* 0x000fc800078e4800 */
[----:B------:R-:W-:Y:S01]  /*28b0*/  LOP3.LUT R0, R0, 0x7f800000, RZ, 0xfc, !PT ;  /* 0x7f80000000007812 */ /* 0x000fe200078efcff */
[----:B------:R-:W-:Y:S06]  /*28c0*/  BRA `(.L_x_67) ;  /* 0x0000000000147947 */ /* 0x000fec0003800000 */
.L_x_61:
[----:B------:R-:W-:Y:S01]  /*28d0*/  LOP3.LUT R0, R3, 0x80000000, R0, 0x48, !PT ;  /* 0x8000000003007812 */ /* 0x000fe200078e4800 */
[----:B------:R-:W-:Y:S06]  /*28e0*/  BRA `(.L_x_67) ;  /* 0x00000000000c7947 */ /* 0x000fec0003800000 */
.L_x_60:
[----:B------:R-:W0:Y:S01]  /*28f0*/  MUFU.RSQ R0, -QNAN ;  /* 0xffc0000000007908 */ /* 0x000e220000001400 */
[----:B------:R-:W-:Y:S05]  /*2900*/  BRA `(.L_x_67) ;  /* 0x0000000000047947 */ /* 0x000fea0003800000 */
.L_x_59:
[----:B------:R-:W-:-:S07]  /*2910*/  FADD.FTZ R0, R0, R3 ;  /* 0x0000000300007221 */ /* 0x000fce0000010000 */
.L_x_67:
[----:B------:R-:W-:Y:S05]  /*2920*/  BSYNC.RECONVERGENT B1 ;  /* 0x0000000000017941 */ /* 0x000fea0003800200 */
.L_x_57:
[----:B------:R-:W-:-:S04]  /*2930*/  HFMA2 R3, -RZ, RZ, 0, 0 ;  /* 0x00000000ff037431 */ /* 0x000fc800000001ff */
[----:B0-----:R-:W-:Y:S05]  /*2940*/  RET.REL.NODEC R2 `(_Z22batch_norm_forward_gpuPKfPfiiS0_S0_f) ;  /* 0xffffffd402ac7950 */ /* 0x001fea0003c3ffff */
.L_x_68:
        /* <DEDUP_REMOVED lines=11> */
.L_x_82:


//--------------------- .text._Z16conv_forward_resPKfS0_Pfiiiiiiii --------------------------
	.section	.text._Z16conv_forward_resPKfS0_Pfiiiiiiii,"ax",@progbits
	.align	128
        .global         _Z16conv_forward_resPKfS0_Pfiiiiiiii
        .type           _Z16conv_forward_resPKfS0_Pfiiiiiiii,@function
        .size           _Z16conv_forward_resPKfS0_Pfiiiiiiii,(.L_x_89 - _Z16conv_forward_resPKfS0_Pfiiiiiiii)
        .other          _Z16conv_forward_resPKfS0_Pfiiiiiiii,@"STO_CUDA_ENTRY STV_DEFAULT"
_Z16conv_forward_resPKfS0_Pfiiiiiiii:
.text._Z16conv_forward_resPKfS0_Pfiiiiiiii:
[----:B------:R-:W-:Y:S01]  /*0000*/  LDC R1, c[0x0][0x37c] ;  /* 0x0000df00ff017b82 */ /* 0x000fe20000000800 */
[----:B------:R-:W0:Y:S07]  /*0010*/  S2R R0, SR_TID.Y ;  /* 0x0000000000007919 */ /* 0x000e2e0000002200 */
[----:B------:R-:W1:Y:S01]  /*0020*/  LDC R2, c[0x0][0x360] ;  /* 0x0000d800ff027b82 */ /* 0x000e620000000800 */
[----:B------:R-:W2:Y:S01]  /*0030*/  LDCU.64 UR6, c[0x0][0x3a0] ;  /* 0x00007400ff0677ac */ /* 0x000ea20008000a00 */
[----:B------:R-:W1:Y:S06]  /*0040*/  S2R R5, SR_TID.X ;  /* 0x0000000000057919 */ /* 0x000e6c0000002100 */
[----:B------:R-:W0:Y:S08]  /*0050*/  S2UR UR5, SR_CTAID.Y ;  /* 0x00000000000579c3 */ /* 0x000e300000002600 */
[----:B------:R-:W0:Y:S08]  /*0060*/  LDC R3, c[0x0][0x364] ;  /* 0x0000d900ff037b82 */ /* 0x000e300000000800 */
[----:B------:R-:W1:Y:S01]  /*0070*/  S2UR UR4, SR_CTAID.X ;  /* 0x00000000000479c3 */ /* 0x000e620000002500 */
[----:B0-----:R-:W-:-:S05]  /*0080*/  IMAD R3, R3, UR5, R0 ;  /* 0x0000000503037c24 */ /* 0x001fca000f8e0200 */
[----:B--2---:R-:W-:Y:S01]  /*0090*/  ISETP.GE.AND P0, PT, R3, UR6, PT ;  /* 0x0000000603007c0c */ /* 0x004fe2000bf06270 */
[----:B-1----:R-:W-:-:S05]  /*00a0*/  IMAD R2, R2, UR4, R5 ;  /* 0x0000000402027c24 */ /* 0x002fca000f8e0205 */
[----:B------:R-:W-:-:S13]  /*00b0*/  ISETP.GE.OR P0, PT, R2, UR7, P0 ;  /* 0x0000000702007c0c */ /* 0x000fda0008706670 */
[----:B------:R-:W-:Y:S05]  /*00c0*/  @P0 EXIT ;  /* 0x000000000000094d */ /* 0x000fea0003800000 */
[----:B------:R-:W0:Y:S01]  /*00d0*/  LDCU UR4, c[0x0][0x398] ;  /* 0x00007300ff0477ac */ /* 0x000e220008000800 */
[----:B------:R-:W1:Y:S01]  /*00e0*/  S2UR UR10, SR_CTAID.Z ;  /* 0x00000000000a79c3 */ /* 0x000e620000002700 */
[----:B------:R-:W-:Y:S01]  /*00f0*/  IMAD.MOV.U32 R0, RZ, RZ, RZ ;  /* 0x000000ffff007224 */ /* 0x000fe200078e00ff */
[----:B------:R-:W2:Y:S01]  /*0100*/  LDCU.64 UR12, c[0x0][0x358] ;  /* 0x00006b00ff0c77ac */ /* 0x000ea20008000a00 */
[----:B0-----:R-:W-:-:S09]  /*0110*/  UISETP.GE.AND UP0, UPT, UR4, 0x1, UPT ;  /* 0x000000010400788c */ /* 0x001fd2000bf06270 */
[----:B-12---:R-:W-:Y:S05]  /*0120*/  BRA.U !UP0, `(.L_x_69) ;  /* 0x0000000908f47547 */ /* 0x006fea000b800000 */
[----:B------:R-:W0:Y:S01]  /*0130*/  LDCU.64 UR4, c[0x0][0x3a8] ;  /* 0x00007500ff0477ac */ /* 0x000e220008000a00 */
[----:B------:R-:W1:Y:S01]  /*0140*/  LDC.64 R4, c[0x0][0x3b0] ;  /* 0x0000ec00ff047b82 */ /* 0x000e620000000a00 */
[----:B0-----:R-:W-:-:S04]  /*0150*/  UISETP.LT.AND UP0, UPT, UR4, UR5, UPT ;  /* 0x000000050400728c */ /* 0x001fc8000bf01270 */
[----:B------:R-:W-:Y:S01]  /*0160*/  USEL UR4, UR4, UR5, UP0 ;  /* 0x0000000504047287 */ /* 0x000fe20008000000 */
[----:B-1----:R-:W-:-:S03]  /*0170*/  IMAD R12, R3, R4, -R5 ;  /* 0x00000004030c7224 */ /* 0x002fc600078e0a05 */
[----:B------:R-:W-:Y:S01]  /*0180*/  UISETP.GE.AND UP0, UPT, UR4, 0x1, UPT ;  /* 0x000000010400788c */ /* 0x000fe2000bf06270 */
[----:B------:R-:W-:-:S08]  /*0190*/  IMAD R4, R2, R4, -R5 ;  /* 0x0000000402047224 */ /* 0x000fd000078e0a05 */
[----:B------:R-:W-:Y:S05]  /*01a0*/  BRA.U !UP0, `(.L_x_69) ;  /* 0x0000000908d47547 */ /* 0x000fea000b800000 */
[----:B------:R-:W-:Y:S01]  /*01b0*/  IMAD.MOV.U32 R0, RZ, RZ, RZ ;  /* 0x000000ffff007224 */ /* 0x000fe200078e00ff */
[----:B------:R-:W-:Y:S02]  /*01c0*/  ULOP3.LUT UR8, UR5, 0x7, URZ, 0xc0, !UPT ;  /* 0x0000000705087892 */ /* 0x000fe4000f8ec0ff */
[----:B------:R-:W-:Y:S01]  /*01d0*/  ULOP3.LUT UR6, UR5, 0x7ffffff8, URZ, 0xc0, !UPT ;  /* 0x7ffffff805067892 */ /* 0x000fe2000f8ec0ff */
[----:B------:R-:W-:-:S11]  /*01e0*/  UMOV UR4, URZ ;  /* 0x000000ff00047c82 */ /* 0x000fd60008000000 */
.L_x_77:
[----:B------:R-:W0:Y:S01]  /*01f0*/  LDCU UR7, c[0x0][0x398] ;  /* 0x00007300ff0777ac */ /* 0x000e220008000800 */
[----:B------:R-:W-:Y:S01]  /*0200*/  UMOV UR5, URZ ;  /* 0x000000ff00057c82 */ /* 0x000fe20008000000 */
[----:B0-----:R-:W-:-:S12]  /*0210*/  UIMAD UR7, UR10, UR7, UR4 ;  /* 0x000000070a0772a4 */ /* 0x001fd8000f8e0204 */
.L_x_76:
[----:B------:R-:W0:Y:S01]  /*0220*/  LDCU.64 UR14, c[0x0][0x3a8] ;  /* 0x00007500ff0e77ac */ /* 0x000e220008000a00 */
[----:B------:R-:W1:Y:S01]  /*0230*/  LDC R7, c[0x0][0x3a0] ;  /* 0x0000e800ff077b82 */ /* 0x000e620000000800 */
[----:B------:R-:W-:Y:S02]  /*0240*/  VIADD R6, R12, UR5 ;  /* 0x000000050c067c36 */ /* 0x000fe40008000000 */
[----:B0-----:R-:W-:Y:S01]  /*0250*/  IMAD.U32 R5, RZ, RZ, UR15 ;  /* 0x0000000fff057e24 */ /* 0x001fe2000f8e00ff */
[----:B------:R-:W-:Y:S02]  /*0260*/  UIMAD UR11, UR7, UR14, UR5 ;  /* 0x0000000e070b72a4 */ /* 0x000fe4000f8e0205 */
[----:B------:R-:W-:Y:S02]  /*0270*/  UIADD3 UR5, UPT, UPT, UR5, 0x1, URZ ;  /* 0x0000000105057890 */ /* 0x000fe4000fffe0ff */
[----:B------:R-:W-:Y:S02]  /*0280*/  ISETP.GE.U32.AND P1, PT, R5, 0x8, PT ;  /* 0x000000080500780c */ /* 0x000fe40003f26070 */
[----:B-1----:R-:W-:Y:S01]  /*0290*/  ISETP.GE.AND P0, PT, R6, R7, PT ;  /* 0x000000070600720c */ /* 0x002fe20003f06270 */
[----:B------:R-:W-:-:S03]  /*02a0*/  UISETP.NE.AND UP0, UPT, UR5, UR14, UPT ;  /* 0x0000000e0500728c */ /* 0x000fc6000bf05270 */
[----:B------:R-:W-:Y:S01]  /*02b0*/  ISETP.GT.AND P0, PT, R6, -0x1, !P0 ;  /* 0xffffffff0600780c */ /* 0x000fe20004704270 */
[----:B------:R-:W-:Y:S02]  /*02c0*/  IMAD R6, R7, UR4, R6 ;  /* 0x0000000407067c24 */ /* 0x000fe4000f8e0206 */
[----:B------:R-:W-:-:S04]  /*02d0*/  HFMA2 R7, -RZ, RZ, 0, 0 ;  /* 0x00000000ff077431 */ /* 0x000fc800000001ff */
[----:B------:R-:W-:Y:S06]  /*02e0*/  @!P1 BRA `(.L_x_70) ;  /* 0x0000000400149947 */ /* 0x000fec0003800000 */
[----:B------:R-:W-:Y:S01]  /*02f0*/  IMAD.MOV.U32 R7, RZ, RZ, RZ ;  /* 0x000000ffff077224 */ /* 0x000fe200078e00ff */
[----:B------:R-:W0:Y:S06]  /*0300*/  LDCU UR9, c[0x0][0x3a4] ;  /* 0x00007480ff0977ac */ /* 0x000e2c0008000800 */
.L_x_71:
[----:B------:R-:W1:Y:S01]  /*0310*/  LDC R5, c[0x0][0x3ac] ;  /* 0x0000eb00ff057b82 */ /* 0x000e620000000800 */
[----:B------:R-:W-:-:S04]  /*0320*/  IMAD.IADD R21, R4, 0x1, R7 ;  /* 0x0000000104157824 */ /* 0x000fc800078e0207 */
[C---:B------:R-:W-:Y:S01]  /*0330*/  VIADD R13, R21.reuse, 0x1 ;  /* 0x00000001150d7836 */ /* 0x040fe20000000000 */
[C---:B0-----:R-:W-:Y:S02]  /*0340*/  ISETP.GE.AND P3, PT, R21.reuse, UR9, PT ;  /* 0x0000000915007c0c */ /* 0x041fe4000bf66270 */
[----:B------:R-:W0:Y:S02]  /*0350*/  LDC.64 R8, c[0x0][0x380] ;  /* 0x0000e000ff087b82 */ /* 0x000e240000000a00 */
[----:B------:R-:W-:Y:S02]  /*0360*/  ISETP.GT.AND P3, PT, R21, -0x1, !P3 ;  /* 0xffffffff1500780c */ /* 0x000fe40005f64270 */
[C---:B------:R-:W-:Y:S02]  /*0370*/  ISETP.GE.AND P1, PT, R13.reuse, UR9, PT ;  /* 0x000000090d007c0c */ /* 0x040fe4000bf26270 */
[----:B------:R-:W-:Y:S02]  /*0380*/  PLOP3.LUT P3, PT, P0, P3, PT, 0x80, 0x8 ;  /* 0x000000000008781c */ /* 0x000fe40000767070 */
[----:B------:R-:W2:Y:S01]  /*0390*/  LDC.64 R10, c[0x0][0x388] ;  /* 0x0000e200ff0a7b82 */ /* 0x000ea20000000a00 */
[----:B------:R-:W-:Y:S01]  /*03a0*/  ISETP.GT.AND P1, PT, R13, -0x1, !P1 ;  /* 0xffffffff0d00780c */ /* 0x000fe20004f24270 */
[----:B------:R-:W-:-:S03]  /*03b0*/  IMAD R13, R6, UR9, R21 ;  /* 0x00000009060d7c24 */ /* 0x000fc6000f8e0215 */
[----:B------:R-:W-:Y:S01]  /*03c0*/  PLOP3.LUT P1, PT, P0, P1, PT, 0x80, 0x8 ;  /* 0x000000000008781c */ /* 0x000fe20000723070 */
[----:B-1----:R-:W-:Y:S02]  /*03d0*/  IMAD R15, R5, UR11, R7 ;  /* 0x0000000b050f7c24 */ /* 0x002fe4000f8e0207 */
[----:B0-----:R-:W-:-:S05]  /*03e0*/  IMAD.WIDE R8, R13, 0x4, R8 ;  /* 0x000000040d087825 */ /* 0x001fca00078e0208 */
[----:B------:R-:W3:Y:S01]  /*03f0*/  @P3 LDG.E R13, desc[UR12][R8.64] ;  /* 0x0000000c080d3981 */ /* 0x000ee2000c1e1900 */
[----:B--2---:R-:W-:-:S04]  /*0400*/  IMAD.WIDE R10, R15, 0x4, R10 ;  /* 0x000000040f0a7825 */ /* 0x004fc800078e020a */
[----:B------:R-:W2:Y:S04]  /*0410*/  @P1 LDG.E R15, desc[UR12][R8.64+0x4] ;  /* 0x0000040c080f1981 */ /* 0x000ea8000c1e1900 */
[----:B------:R-:W3:Y:S04]  /*0420*/  @P3 LDG.E R14, desc[UR12][R10.64] ;  /* 0x0000000c0a0e3981 */ /* 0x000ee8000c1e1900 */
[----:B------:R-:W2:Y:S01]  /*0430*/  @P1 LDG.E R16, desc[UR12][R10.64+0x4] ;  /* 0x0000040c0a101981 */ /* 0x000ea2000c1e1900 */
[C---:B------:R-:W-:Y:S01]  /*0440*/  IADD3 R17, PT, PT, R21.reuse, 0x2, RZ ;  /* 0x0000000215117810 */ /* 0x040fe20007ffe0ff */
[----:B------:R-:W-:-:S03]  /*0450*/  VIADD R18, R21, 0x3 ;  /* 0x0000000315127836 */ /* 0x000fc60000000000 */
[----:B------:R-:W-:Y:S01]  /*0460*/  ISETP.GE.AND P2, PT, R17, UR9, PT ;  /* 0x0000000911007c0c */ /* 0x000fe2000bf46270 */
[----:B------:R-:W-:Y:S01]  /*0470*/  VIADD R19, R21, 0x4 ;  /* 0x0000000415137836 */ /* 0x000fe20000000000 */
[C---:B------:R-:W-:Y:S02]  /*0480*/  ISETP.GE.AND P6, PT, R18.reuse, UR9, PT ;  /* 0x0000000912007c0c */ /* 0x040fe4000bfc6270 */
[----:B------:R-:W-:Y:S01]  /*0490*/  ISETP.GT.AND P2, PT, R17, -0x1, !P2 ;  /* 0xffffffff1100780c */ /* 0x000fe20005744270 */
[----:B------:R-:W-:Y:S01]  /*04a0*/  VIADD R17, R21, 0x5 ;  /* 0x0000000515117836 */ /* 0x000fe20000000000 */
[----:B------:R-:W-:Y:S02]  /*04b0*/  ISETP.GE.AND P5, PT, R19, UR9, PT ;  /* 0x0000000913007c0c */ /* 0x000fe4000bfa6270 */
[----:B------:R-:W-:Y:S02]  /*04c0*/  ISETP.GT.AND P6, PT, R18, -0x1, !P6 ;  /* 0xffffffff1200780c */ /* 0x000fe400077c4270 */
[----:B------:R-:W-:-:S02]  /*04d0*/  PLOP3.LUT P2, PT, P0, P2, PT, 0x80, 0x8 ;  /* 0x000000000008781c */ /* 0x000fc40000745070 */
[----:B------:R-:W-:Y:S02]  /*04e0*/  ISETP.GE.AND P4, PT, R17, UR9, PT ;  /* 0x0000000911007c0c */ /* 0x000fe4000bf86270 */
[----:B------:R-:W-:Y:S02]  /*04f0*/  ISETP.GT.AND P5, PT, R19, -0x1, !P5 ;  /* 0xffffffff1300780c */ /* 0x000fe40006fa4270 */
[----:B------:R-:W-:Y:S02]  /*0500*/  IADD3 R18, PT, PT, R21, 0x6, RZ ;  /* 0x0000000615127810 */ /* 0x000fe40007ffe0ff */
[----:B------:R-:W-:Y:S01]  /*0510*/  ISETP.GT.AND P4, PT, R17, -0x1, !P4 ;  /* 0xffffffff1100780c */ /* 0x000fe20006784270 */
[----:B------:R-:W-:Y:S01]  /*0520*/  VIADD R17, R21, 0x7 ;  /* 0x0000000715117836 */ /* 0x000fe20000000000 */
[----:B------:R-:W-:Y:S02]  /*0530*/  PLOP3.LUT P5, PT, P0, P5, PT, 0x80, 0x8 ;  /* 0x000000000008781c */ /* 0x000fe400007ab070 */
[----:B------:R-:W-:-:S13]  /*0540*/  PLOP3.LUT P4, PT, P0, P4, PT, 0x80, 0x8 ;  /* 0x000000000008781c */ /* 0x000fda0000789070 */
[----:B------:R-:W4:Y:S04]  /*0550*/  @P4 LDG.E R19, desc[UR12][R8.64+0x14] ;  /* 0x0000140c08134981 */ /* 0x000f28000c1e1900 */
[----:B------:R-:W4:Y:S01]  /*0560*/  @P4 LDG.E R20, desc[UR12][R10.64+0x14] ;  /* 0x0000140c0a144981 */ /* 0x000f22000c1e1900 */
[----:B---3--:R-:W-:Y:S01]  /*0570*/  @P3 FFMA R0, R13, R14, R0 ;  /* 0x0000000e0d003223 */ /* 0x008fe20000000000 */
[----:B------:R-:W-:Y:S02]  /*0580*/  PLOP3.LUT P3, PT, P0, P6, PT, 0x80, 0x8 ;  /* 0x000000000008781c */ /* 0x000fe4000076d070 */
[----:B------:R-:W3:Y:S01]  /*0590*/  @P2 LDG.E R13, desc[UR12][R8.64+0x8] ;  /* 0x0000080c080d2981 */ /* 0x000ee2000c1e1900 */
[C---:B------:R-:W-:Y:S01]  /*05a0*/  ISETP.GE.AND P6, PT, R18.reuse, UR9, PT ;  /* 0x0000000912007c0c */ /* 0x040fe2000bfc6270 */
[----:B--2---:R-:W-:Y:S01]  /*05b0*/  @P1 FFMA R0, R15, R16, R0 ;  /* 0x000000100f001223 */ /* 0x004fe20000000000 */
[----:B------:R-:W-:Y:S01]  /*05c0*/  ISETP.GE.AND P1, PT, R17, UR9, PT ;  /* 0x0000000911007c0c */ /* 0x000fe2000bf26270 */
[----:B------:R-:W3:Y:S01]  /*05d0*/  @P2 LDG.E R14, desc[UR12][R10.64+0x8] ;  /* 0x0000080c0a0e2981 */ /* 0x000ee2000c1e1900 */
[----:B------:R-:W-:-:S02]  /*05e0*/  ISETP.GT.AND P6, PT, R18, -0x1, !P6 ;  /* 0xffffffff1200780c */ /* 0x000fc400077c4270 */
[----:B------:R-:W-:Y:S01]  /*05f0*/  ISETP.GT.AND P1, PT, R17, -0x1, !P1 ;  /* 0xffffffff1100780c */ /* 0x000fe20004f24270 */
[----:B------:R-:W2:Y:S01]  /*0600*/  @P5 LDG.E R18, desc[UR12][R10.64+0x10] ;  /* 0x0000100c0a125981 */ /* 0x000ea2000c1e1900 */
[----:B------:R-:W-:-:S03]  /*0610*/  PLOP3.LUT P6, PT, P0, P6, PT, 0x80, 0x8 ;  /* 0x000000000008781c */ /* 0x000fc600007cd070 */
[----:B------:R-:W5:Y:S01]  /*0620*/  @P3 LDG.E R15, desc[UR12][R8.64+0xc] ;  /* 0x00000c0c080f3981 */ /* 0x000f62000c1e1900 */
[----:B------:R-:W-:-:S03]  /*0630*/  PLOP3.LUT P1, PT, P0, P1, PT, 0x80, 0x8 ;  /* 0x000000000008781c */ /* 0x000fc60000723070 */
[----:B------:R-:W5:Y:S04]  /*0640*/  @P3 LDG.E R16, desc[UR12][R10.64+0xc] ;  /* 0x00000c0c0a103981 */ /* 0x000f68000c1e1900 */
[----:B------:R-:W2:Y:S04]  /*0650*/  @P5 LDG.E R17, desc[UR12][R8.64+0x10] ;  /* 0x0000100c08115981 */ /* 0x000ea8000c1e1900 */
[----:B------:R-:W4:Y:S04]  /*0660*/  @P6 LDG.E R21, desc[UR12][R8.64+0x18] ;  /* 0x0000180c08156981 */ /* 0x000f28000c1e1900 */
[----:B------:R-:W4:Y:S04]  /*0670*/  @P6 LDG.E R22, desc[UR12][R10.64+0x18] ;  /* 0x0000180c0a166981 */ /* 0x000f28000c1e1900 */
[----:B------:R-:W4:Y:S04]  /*0680*/  @P1 LDG.E R23, desc[UR12][R8.64+0x1c] ;  /* 0x00001c0c08171981 */ /* 0x000f28000c1e1900 */
[----:B------:R-:W4:Y:S01]  /*0690*/  @P1 LDG.E R24, desc[UR12][R10.64+0x1c] ;  /* 0x00001c0c0a181981 */ /* 0x000f22000c1e1900 */
[----:B------:R-:W-:-:S02]  /*06a0*/  VIADD R7, R7, 0x8 ;  /* 0x0000000807077836 */ /* 0x000fc40000000000 */
[----:B---3--:R-:W-:-:S03]  /*06b0*/  @P2 FFMA R0, R13, R14, R0 ;  /* 0x0000000e0d002223 */ /* 0x008fc60000000000 */
[----:B------:R-:W-:Y:S01]  /*06c0*/  ISETP.NE.AND P2, PT, R7, UR6, PT ;  /* 0x0000000607007c0c */ /* 0x000fe2000bf45270 */
[----:B-----5:R-:W-:-:S04]  /*06d0*/  @P3 FFMA R0, R15, R16, R0 ;  /* 0x000000100f003223 */ /* 0x020fc80000000000 */
[----:B--2---:R-:W-:-:S04]  /*06e0*/  @P5 FFMA R0, R17, R18, R0 ;  /* 0x0000001211005223 */ /* 0x004fc80000000000 */
[----:B----4-:R-:W-:-:S04]  /*06f0*/  @P4 FFMA R0, R19, R20, R0 ;  /* 0x0000001413004223 */ /* 0x010fc80000000000 */
[----:B------:R-:W-:-:S04]  /*0700*/  @P6 FFMA R0, R21, R22, R0 ;  /* 0x0000001615006223 */ /* 0x000fc80000000000 */
[----:B------:R-:W-:Y:S01]  /*0710*/  @P1 FFMA R0, R23, R24, R0 ;  /* 0x0000001817001223 */ /* 0x000fe20000000000 */
[----:B------:R-:W-:Y:S06]  /*0720*/  @P2 BRA `(.L_x_71) ;  /* 0xfffffff800f82947 */ /* 0x000fec000383ffff */
[----:B------:R-:W-:-:S07]  /*0730*/  IMAD.U32 R7, RZ, RZ, UR6 ;  /* 0x00000006ff077e24 */ /* 0x000fce000f8e00ff */
.L_x_70:
[----:B------:R-:W-:-:S09]  /*0740*/  UISETP.NE.AND UP1, UPT, UR8, URZ, UPT ;  /* 0x000000ff0800728c */ /* 0x000fd2000bf25270 */
[----:B------:R-:W-:Y:S05]  /*0750*/  BRA.U !UP1, `(.L_x_72) ;  /* 0x0000000509547547 */ /* 0x000fea000b800000 */
[----:B------:R-:W-:Y:S01]  /*0760*/  UIADD3 UR9, UPT, UPT, UR8, -0x1, URZ ;  /* 0xffffffff08097890 */ /* 0x000fe2000fffe0ff */
[----:B------:R-:W-:-:S03]  /*0770*/  LOP3.LUT P4, R21, R5, 0x3, RZ, 0xc0, !PT ;  /* 0x0000000305157812 */ /* 0x000fc6000788c0ff */
[----:B------:R-:W-:-:S09]  /*0780*/  UISETP.GE.U32.AND UP1, UPT, UR9, 0x3, UPT ;  /* 0x000000030900788c */ /* 0x000fd2000bf26070 */
[----:B------:R-:W-:Y:S05]  /*0790*/  BRA.U !UP1, `(.L_x_73) ;  /* 0x0000000109907547 */ /* 0x000fea000b800000 */
[----:B------:R-:W0:Y:S01]  /*07a0*/  LDCU UR9, c[0x0][0x3a4] ;  /* 0x00007480ff0977ac */ /* 0x000e220008000800 */
[----:B------:R-:W1:Y:S01]  /*07b0*/  LDC.64 R8, c[0x0][0x380] ;  /* 0x0000e000ff087b82 */ /* 0x000e620000000a00 */
[----:B------:R-:W-:-:S05]  /*07c0*/  IADD3 R13, PT, PT, R4, R7, RZ ;  /* 0x00000007040d7210 */ /* 0x000fca0007ffe0ff */
[C---:B------:R-:W-:Y:S02]  /*07d0*/  VIADD R14, R13.reuse, 0x1 ;  /* 0x000000010d0e7836 */ /* 0x040fe40000000000 */
[----:B------:R-:W2:Y:S01]  /*07e0*/  LDC.64 R10, c[0x0][0x388] ;  /* 0x0000e200ff0a7b82 */ /* 0x000ea20000000a00 */
[C---:B------:R-:W-:Y:S02]  /*07f0*/  VIADD R15, R13.reuse, 0x2 ;  /* 0x000000020d0f7836 */ /* 0x040fe40000000000 */
[C---:B------:R-:W-:Y:S01]  /*0800*/  VIADD R16, R13.reuse, 0x3 ;  /* 0x000000030d107836 */ /* 0x040fe20000000000 */
[C---:B0-----:R-:W-:Y:S02]  /*0810*/  ISETP.GE.AND P1, PT, R13.reuse, UR9, PT ;  /* 0x000000090d007c0c */ /* 0x041fe4000bf26270 */
[----:B------:R-:W-:Y:S02]  /*0820*/  ISETP.GE.AND P2, PT, R14, UR9, PT ;  /* 0x000000090e007c0c */ /* 0x000fe4000bf46270 */
[----:B------:R-:W-:Y:S01]  /*0830*/  ISETP.GT.AND P1, PT, R13, -0x1, !P1 ;  /* 0xffffffff0d00780c */ /* 0x000fe20004f24270 */
[----:B------:R-:W-:Y:S01]  /*0840*/  IMAD R13, R6, UR9, R13 ;  /* 0x00000009060d7c24 */ /* 0x000fe2000f8e020d */
[----:B------:R-:W-:-:S02]  /*0850*/  ISETP.GE.AND P3, PT, R15, UR9, PT ;  /* 0x000000090f007c0c */ /* 0x000fc4000bf66270 */
[----:B------:R-:W-:Y:S01]  /*0860*/  ISETP.GT.AND P2, PT, R14, -0x1, !P2 ;  /* 0xffffffff0e00780c */ /* 0x000fe20005744270 */
[----:B-1----:R-:W-:Y:S01]  /*0870*/  IMAD.WIDE R8, R13, 0x4, R8 ;  /* 0x000000040d087825 */ /* 0x002fe200078e0208 */
[----:B------:R-:W-:Y:S02]  /*0880*/  PLOP3.LUT P1, PT, P0, P1, PT, 0x80, 0x8 ;  /* 0x000000000008781c */ /* 0x000fe40000723070 */
[----:B------:R-:W-:Y:S01]  /*0890*/  ISETP.GT.AND P3, PT, R15, -0x1, !P3 ;  /* 0xffffffff0f00780c */ /* 0x000fe20005f64270 */
[----:B------:R-:W-:Y:S01]  /*08a0*/  IMAD R15, R5, UR11, R7 ;  /* 0x0000000b050f7c24 */ /* 0x000fe2000f8e0207 */
[C---:B------:R-:W-:Y:S02]  /*08b0*/  ISETP.GE.AND P5, PT, R16.reuse, UR9, PT ;  /* 0x0000000910007c0c */ /* 0x040fe4000bfa6270 */
[----:B------:R-:W-:Y:S01]  /*08c0*/  PLOP3.LUT P2, PT, P0, P2, PT, 0x80, 0x8 ;  /* 0x000000000008781c */ /* 0x000fe20000745070 */
[----:B--2---:R-:W-:Y:S01]  /*08d0*/  IMAD.WIDE R10, R15, 0x4, R10 ;  /* 0x000000040f0a7825 */ /* 0x004fe200078e020a */
[----:B------:R-:W-:-:S02]  /*08e0*/  ISETP.GT.AND P5, PT, R16, -0x1, !P5 ;  /* 0xffffffff1000780c */ /* 0x000fc40006fa4270 */
[----:B------:R-:W-:Y:S02]  /*08f0*/  PLOP3.LUT P3, PT, P0, P3, PT, 0x80, 0x8 ;  /* 0x000000000008781c */ /* 0x000fe40000767070 */
[----:B------:R-:W-:Y:S01]  /*0900*/  PLOP3.LUT P5, PT, P0, P5, PT, 0x80, 0x8 ;  /* 0x000000000008781c */ /* 0x000fe200007ab070 */
[----:B------:R-:W2:Y:S04]  /*0910*/  @P1 LDG.E R13, desc[UR12][R8.64] ;  /* 0x0000000c080d1981 */ /* 0x000ea8000c1e1900 */
[----:B------:R-:W2:Y:S04]  /*0920*/  @P1 LDG.E R14, desc[UR12][R10.64] ;  /* 0x0000000c0a0e1981 */ /* 0x000ea8000c1e1900 */
[----:B------:R-:W3:Y:S04]  /*0930*/  @P2 LDG.E R15, desc[UR12][R8.64+0x4] ;  /* 0x0000040c080f2981 */ /* 0x000ee8000c1e1900 */
[----:B------:R-:W3:Y:S04]  /*0940*/  @P2 LDG.E R16, desc[UR12][R10.64+0x4] ;  /* 0x0000040c0a102981 */ /* 0x000ee8000c1e1900 */
[----:B------:R-:W4:Y:S04]  /*0950*/  @P3 LDG.E R17, desc[UR12][R8.64+0x8] ;  /* 0x0000080c08113981 */ /* 0x000f28000c1e1900 */
[----:B------:R-:W4:Y:S04]  /*0960*/  @P3 LDG.E R18, desc[UR12][R10.64+0x8] ;  /* 0x0000080c0a123981 */ /* 0x000f28000c1e1900 */
[----:B------:R-:W5:Y:S04]  /*0970*/  @P5 LDG.E R19, desc[UR12][R8.64+0xc] ;  /* 0x00000c0c08135981 */ /* 0x000f68000c1e1900 */
[----:B------:R-:W5:Y:S01]  /*0980*/  @P5 LDG.E R20, desc[UR12][R10.64+0xc] ;  /* 0x00000c0c0a145981 */ /* 0x000f62000c1e1900 */
[----:B------:R-:W-:Y:S01]  /*0990*/  IADD3 R7, PT, PT, R7, 0x4, RZ ;  /* 0x0000000407077810 */ /* 0x000fe20007ffe0ff */
[----:B--2---:R-:W-:-:S04]  /*09a0*/  @P1 FFMA R0, R13, R14, R0 ;  /* 0x0000000e0d001223 */ /* 0x004fc80000000000 */
[----:B---3--:R-:W-:-:S04]  /*09b0*/  @P2 FFMA R0, R15, R16, R0 ;  /* 0x000000100f002223 */ /* 0x008fc80000000000 */
[----:B----4-:R-:W-:-:S04]  /*09c0*/  @P3 FFMA R0, R17, R18, R0 ;  /* 0x0000001211003223 */ /* 0x010fc80000000000 */
[----:B-----5:R-:W-:-:S07]  /*09d0*/  @P5 FFMA R0, R19, R20, R0 ;  /* 0x0000001413005223 */ /* 0x020fce0000000000 */
.L_x_73:
[----:B------:R-:W-:Y:S05]  /*09e0*/  @!P4 BRA `(.L_x_72) ;  /* 0x0000000000b0c947 */ /* 0x000fea0003800000 */
[----:B------:R-:W-:Y:S02]  /*09f0*/  ISETP.NE.AND P1, PT, R21, 0x1, PT ;  /* 0x000000011500780c */ /* 0x000fe40003f25270 */
[----:B------:R-:W-:-:S04]  /*0a00*/  LOP3.LUT R8, R5, 0x1, RZ, 0xc0, !PT ;  /* 0x0000000105087812 */ /* 0x000fc800078ec0ff */
[----:B------:R-:W-:-:S07]  /*0a10*/  ISETP.NE.U32.AND P3, PT, R8, 0x1, PT ;  /* 0x000000010800780c */ /* 0x000fce0003f65070 */
[----:B------:R-:W-:Y:S06]  /*0a20*/  @!P1 BRA `(.L_x_74) ;  /* 0x0000000000589947 */ /* 0x000fec0003800000 */
[----:B------:R-:W0:Y:S01]  /*0a30*/  LDCU UR9, c[0x0][0x3a4] ;  /* 0x00007480ff0977ac */ /* 0x000e220008000800 */
[----:B------:R-:W1:Y:S01]  /*0a40*/  LDC.64 R10, c[0x0][0x380] ;  /* 0x0000e000ff0a7b82 */ /* 0x000e620000000a00 */
[--C-:B------:R-:W-:Y:S02]  /*0a50*/  IMAD.IADD R13, R4, 0x1, R7.reuse ;  /* 0x00000001040d7824 */ /* 0x100fe400078e0207 */
[----:B------:R-:W-:Y:S02]  /*0a60*/  IMAD R15, R5, UR11, R7 ;  /* 0x0000000b050f7c24 */ /* 0x000fe4000f8e0207 */
[----:B------:R-:W-:-:S03]  /*0a70*/  VIADD R14, R13, 0x1 ;  /* 0x000000010d0e7836 */ /* 0x000fc60000000000 */
[----:B------:R-:W2:Y:S01]  /*0a80*/  LDC.64 R8, c[0x0][0x388] ;  /* 0x0000e200ff087b82 */ /* 0x000ea20000000a00 */
[C---:B0-----:R-:W-:Y:S02]  /*0a90*/  ISETP.GE.AND P1, PT, R13.reuse, UR9, PT ;  /* 0x000000090d007c0c */ /* 0x041fe4000bf26270 */
[----:B------:R-:W-:Y:S02]  /*0aa0*/  ISETP.GE.AND P2, PT, R14, UR9, PT ;  /* 0x000000090e007c0c */ /* 0x000fe4000bf46270 */
[----:B------:R-:W-:Y:S01]  /*0ab0*/  ISETP.GT.AND P1, PT, R13, -0x1, !P1 ;  /* 0xffffffff0d00780c */ /* 0x000fe20004f24270 */
[----:B------:R-:W-:Y:S01]  /*0ac0*/  IMAD R13, R6, UR9, R13 ;  /* 0x00000009060d7c24 */ /* 0x000fe2000f8e020d */
[----:B------:R-:W-:Y:S02]  /*0ad0*/  ISETP.GT.AND P2, PT, R14, -0x1, !P2 ;  /* 0xffffffff0e00780c */ /* 0x000fe40005744270 */
[----:B------:R-:W-:Y:S01]  /*0ae0*/  PLOP3.LUT P1, PT, P0, P1, PT, 0x80, 0x8 ;  /* 0x000000000008781c */ /* 0x000fe20000723070 */
[----:B-1----:R-:W-:Y:S01]  /*0af0*/  IMAD.WIDE R10, R13, 0x4, R10 ;  /* 0x000000040d0a7825 */ /* 0x002fe200078e020a */
[----:B------:R-:W-:-:S03]  /*0b00*/  PLOP3.LUT P2, PT, P0, P2, PT, 0x80, 0x8 ;  /* 0x000000000008781c */ /* 0x000fc60000745070 */
[----:B--2---:R-:W-:-:S08]  /*0b10*/  IMAD.WIDE R8, R15, 0x4, R8 ;  /* 0x000000040f087825 */ /* 0x004fd000078e0208 */
[----:B------:R-:W2:Y:S04]  /*0b20*/  @P1 LDG.E R13, desc[UR12][R10.64] ;  /* 0x0000000c0a0d1981 */ /* 0x000ea8000c1e1900 */
[----:B------:R-:W2:Y:S04]  /*0b30*/  @P1 LDG.E R14, desc[UR12][R8.64] ;  /* 0x0000000c080e1981 */ /* 0x000ea8000c1e1900 */
[----:B------:R-:W3:Y:S04]  /*0b40*/  @P2 LDG.E R15, desc[UR12][R10.64+0x4] ;  /* 0x0000040c0a0f2981 */ /* 0x000ee8000c1e1900 */
[----:B------:R-:W3:Y:S01]  /*0b50*/  @P2 LDG.E R16, desc[UR12][R8.64+0x4] ;  /* 0x0000040c08102981 */ /* 0x000ee2000c1e1900 */
[----:B------:R-:W-:Y:S01]  /*0b60*/  IADD3 R7, PT, PT, R7, 0x2, RZ ;  /* 0x0000000207077810 */ /* 0x000fe20007ffe0ff */
[----:B--2---:R-:W-:-:S04]  /*0b70*/  @P1 FFMA R0, R13, R14, R0 ;  /* 0x0000000e0d001223 */ /* 0x004fc80000000000 */
[----:B---3--:R-:W-:-:S07]  /*0b80*/  @P2 FFMA R0, R15, R16, R0 ;  /* 0x000000100f002223 */ /* 0x008fce0000000000 */
.L_x_74:
[----:B------:R-:W-:Y:S05]  /*0b90*/  @P3 BRA `(.L_x_72) ;  /* 0x0000000000443947 */ /* 0x000fea0003800000 */
[----:B------:R-:W0:Y:S01]  /*0ba0*/  LDCU UR9, c[0x0][0x3a4] ;  /* 0x00007480ff0977ac */ /* 0x000e220008000800 */
[----:B------:R-:W-:Y:S01]  /*0bb0*/  IMAD.IADD R13, R4, 0x1, R7 ;  /* 0x00000001040d7824 */ /* 0x000fe200078e0207 */
[----:B------:R-:W-:Y:S04]  /*0bc0*/  BSSY.RECONVERGENT B0, `(.L_x_72) ;  /* 0x000000e000007945 */ /* 0x000fe80003800200 */
[----:B0-----:R-:W-:-:S04]  /*0bd0*/  ISETP.GE.AND P1, PT, R13, UR9, PT ;  /* 0x000000090d007c0c */ /* 0x001fc8000bf26270 */
[----:B------:R-:W-:-:S04]  /*0be0*/  ISETP.GT.AND P1, PT, R13, -0x1, !P1 ;  /* 0xffffffff0d00780c */ /* 0x000fc80004f24270 */
[----:B------:R-:W-:-:S13]  /*0bf0*/  PLOP3.LUT P1, PT, P0, P1, PT, 0x80, 0x8 ;  /* 0x000000000008781c */ /* 0x000fda0000723070 */
[----:B------:R-:W-:Y:S05]  /*0c00*/  @!P1 BRA `(.L_x_75) ;  /* 0x0000000000249947 */ /* 0x000fea0003800000 */
[----:B------:R-:W0:Y:S01]  /*0c10*/  LDC.64 R8, c[0x0][0x380] ;  /* 0x0000e000ff087b82 */ /* 0x000e220000000a00 */
[----:B------:R-:W-:Y:S02]  /*0c20*/  IMAD R13, R6, UR9, R13 ;  /* 0x00000009060d7c24 */ /* 0x000fe4000f8e020d */
[----:B------:R-:W-:-:S05]  /*0c30*/  IMAD R5, R5, UR11, R7 ;  /* 0x0000000b05057c24 */ /* 0x000fca000f8e0207 */
[----:B------:R-:W1:Y:S01]  /*0c40*/  LDC.64 R10, c[0x0][0x388] ;  /* 0x0000e200ff0a7b82 */ /* 0x000e620000000a00 */
[----:B0-----:R-:W-:-:S06]  /*0c50*/  IMAD.WIDE R6, R13, 0x4, R8 ;  /* 0x000000040d067825 */ /* 0x001fcc00078e0208 */
[----:B------:R-:W2:Y:S01]  /*0c60*/  LDG.E R7, desc[UR12][R6.64] ;  /* 0x0000000c06077981 */ /* 0x000ea2000c1e1900 */
[----:B-1----:R-:W-:-:S06]  /*0c70*/  IMAD.WIDE R8, R5, 0x4, R10 ;  /* 0x0000000405087825 */ /* 0x002fcc00078e020a */
[----:B------:R-:W2:Y:S02]  /*0c80*/  LDG.E R8, desc[UR12][R8.64] ;  /* 0x0000000c08087981 */ /* 0x000ea4000c1e1900 */
[----:B--2---:R-:W-:-:S07]  /*0c90*/  FFMA R0, R7, R8, R0 ;  /* 0x0000000807007223 */ /* 0x004fce0000000000 */
.L_x_75:
[----:B------:R-:W-:Y:S05]  /*0ca0*/  BSYNC.RECONVERGENT B0 ;  /* 0x0000000000007941 */ /* 0x000fea0003800200 */
.L_x_72:
[----:B------:R-:W-:Y:S05]  /*0cb0*/  BRA.U UP0, `(.L_x_76) ;  /* 0xfffffff500587547 */ /* 0x000fea000b83ffff */
[----:B------:R-:W0:Y:S01]  /*0cc0*/  LDCU UR5, c[0x0][0x398] ;  /* 0x00007300ff0577ac */ /* 0x000e220008000800 */
[----:B------:R-:W-:-:S04]  /*0cd0*/  UIADD3 UR4, UPT, UPT, UR4, 0x1, URZ ;  /* 0x0000000104047890 */ /* 0x000fc8000fffe0ff */
[----:B0-----:R-:W-:-:S09]  /*0ce0*/  UISETP.NE.AND UP0, UPT, UR4, UR5, UPT ;  /* 0x000000050400728c */ /* 0x001fd2000bf05270 */
[----:B------:R-:W-:Y:S05]  /*0cf0*/  BRA.U UP0, `(.L_x_77) ;  /* 0xfffffff5003c7547 */ /* 0x000fea000b83ffff */
.L_x_69:
[----:B------:R-:W0:Y:S08]  /*0d00*/  LDC.64 R6, c[0x0][0x3a0] ;  /* 0x0000e800ff067b82 */ /* 0x000e300000000a00 */
[----:B------:R-:W1:Y:S01]  /*0d10*/  LDC.64 R4, c[0x0][0x390] ;  /* 0x0000e400ff047b82 */ /* 0x000e620000000a00 */
[----:B0-----:R-:W-:-:S04]  /*0d20*/  IMAD R3, R6, UR10, R3 ;  /* 0x0000000a06037c24 */ /* 0x001fc8000f8e0203 */
[----:B------:R-:W-:-:S04]  /*0d30*/  IMAD R3, R3, R7, R2 ;  /* 0x0000000703037224 */ /* 0x000fc800078e0202 */
[----:B-1----:R-:W-:-:S05]  /*0d40*/  IMAD.WIDE R2, R3, 0x4, R4 ;  /* 0x0000000403027825 */ /* 0x002fca00078e0204 */
[----:B------:R-:W-:Y:S01]  /*0d50*/  STG.E desc[UR12][R2.64], R0 ;  /* 0x0000000002007986 */ /* 0x000fe2000c10190c */
[----:B------:R-:W-:Y:S05]  /*0d60*/  EXIT ;  /* 0x000000000000794d */ /* 0x000fea0003800000 */
.L_x_78:
        /* <DEDUP_REMOVED lines=9> */
.L_x_89:


//--------------------- .nv.shared.reserved.0     --------------------------
	.section	.nv.shared.reserved.0,"aw",@nobits
	.weak		__nv_reservedSMEM_offset_0_alias
	.size		__nv_reservedSMEM_offset_0_alias, 0, 64
	.other		__nv_reservedSMEM_offset_0_alias,@"STO_CUDA_RESERVED_SHARED STV_DEFAULT"
__nv_reservedSMEM_offset_0_alias:
	.zero		0
	.zero		64


//--------------------- .nv.constant0._Z14update_weightsPfPKffi --------------------------
	.section	.nv.constant0._Z14update_weightsPfPKffi,"a",@progbits
	.sectionflags	@""
	.align	4
.nv.constant0._Z14update_weightsPfPKffi:
	.zero		920


//--------------------- .nv.constant0._Z18compute_dummy_gradPKfPfi --------------------------
	.section	.nv.constant0._Z18compute_dummy_gradPKfPfi,"a",@progbits
	.sectionflags	@""
	.align	4
.nv.constant0._Z18compute_dummy_gradPKfPfi:
	.zero		916


//--------------------- .nv.constant0._Z20conv_weight_grad_resPKfS0_Pfiiiiiiii --------------------------
	.section	.nv.constant0._Z20conv_weight_grad_resPKfS0_Pfiiiiiiii,"a",@progbits
	.sectionflags	@""
	.align	4
.nv.constant0._Z20conv_weight_grad_resPKfS0_Pfiiiiiiii:
	.zero		952


//--------------------- .nv.constant0._Z19elementwise_add_gpuPKfS0_Pfi --------------------------
	.section	.nv.constant0._Z19elementwise_add_gpuPKfS0_Pfi,"a",@progbits
	.sectionflags	@""
	.align	4
.nv.constant0._Z19elementwise_add_gpuPKfS0_Pfi:
	.zero		924


//--------------------- .nv.constant0._Z16relu_forward_gpuPKfPfi --------------------------
	.section	.nv.constant0._Z16relu_forward_gpuPKfPfi,"a",@progbits
	.sectionflags	@""
	.align	4
.nv.constant0._Z16relu_forward_gpuPKfPfi:
	.zero		916


//--------------------- .nv.constant0._Z22batch_norm_forward_gpuPKfPfiiS0_S0_f --------------------------
	.section	.nv.constant0._Z22batch_norm_forward_gpuPKfPfiiS0_S0_f,"a",@progbits
	.sectionflags	@""
	.align	4
.nv.constant0._Z22batch_norm_forward_gpuPKfPfiiS0_S0_f:
	.zero		940


//--------------------- .nv.constant0._Z16conv_forward_resPKfS0_Pfiiiiiiii --------------------------
	.section	.nv.constant0._Z16conv_forward_resPKfS0_Pfiiiiiiii,"a",@progbits
	.sectionflags	@""
	.align	4
.nv.constant0._Z16conv_forward_resPKfS0_Pfiiiiiiii:
	.zero		952


//--------------------- SYMBOLS --------------------------

	.type		.nv.reservedSmem.offset0,@object
	.size		.nv.reservedSmem.offset0,0x4
